def gluon_tcgen05(
    a_ptr,
    b_ptr,
    c_ptr,
    M,
    N,
    K,
    stride_am,
    stride_bk,
    stride_cm,
    BLOCK_M: gl.constexpr,
    BLOCK_N: gl.constexpr,
    BLOCK_K: gl.constexpr,
    DTYPE: gl.constexpr,
    A_LAYOUT: gl.constexpr,
    B_LAYOUT: gl.constexpr,
    C_LAYOUT: gl.constexpr,
    B_SHAPE: gl.constexpr,
    TMEM_LAYOUT: gl.constexpr,
    TMEM_REG: gl.constexpr,
    TRANS_B: gl.constexpr,
    NUM_BUFFERS: gl.constexpr,
):
    a_desc = tma.make_tensor_descriptor(
        a_ptr, [M, K], [stride_am, 1], [BLOCK_M, BLOCK_K], A_LAYOUT
    )
    b_desc = tma.make_tensor_descriptor(
        b_ptr,
        [N, K] if TRANS_B else [K, N],
        [stride_bk, 1],
        B_SHAPE,
        B_LAYOUT,
    )
    c_desc = tma.make_tensor_descriptor(
        c_ptr, [M, N], [stride_cm, 1], [BLOCK_M, BLOCK_N], C_LAYOUT
    )

    a_bufs = gl.allocate_shared_memory(
        DTYPE, [NUM_BUFFERS, BLOCK_M, BLOCK_K], A_LAYOUT
    )
    b_bufs = gl.allocate_shared_memory(DTYPE, [NUM_BUFFERS] + B_SHAPE, B_LAYOUT)

    pid_m = gl.program_id(0)
    pid_n = gl.program_id(1)
    off_m = pid_m * BLOCK_M
    off_n = pid_n * BLOCK_N

    tma_bars = gl.allocate_shared_memory(
        gl.int64, [NUM_BUFFERS, 1], mbarrier.MBarrierLayout()
    )
    mma_bars = gl.allocate_shared_memory(
        gl.int64, [NUM_BUFFERS, 1], mbarrier.MBarrierLayout()
    )
    for i in gl.static_range(NUM_BUFFERS):
        mbarrier.init(tma_bars.index(i), count=1)
        mbarrier.init(mma_bars.index(i), count=1)

    acc_tmem = allocate_tensor_memory(gl.float32, [BLOCK_M, BLOCK_N], TMEM_LAYOUT)
    idx = 0
    phase = 0
    use_acc = False
    for k in range(0, K, BLOCK_K):
        a = a_bufs.index(idx)
        b = b_bufs.index(idx)
        tma_bar = tma_bars.index(idx)
        mma_bar = mma_bars.index(idx)
        mbarrier.expect(
            tma_bar, a_desc.block_type.nbytes + b_desc.block_type.nbytes
        )
        tma.async_copy_global_to_shared(a_desc, [off_m, k], tma_bar, a)
        tma.async_copy_global_to_shared(
            b_desc, [off_n, k] if TRANS_B else [k, off_n], tma_bar, b
        )
        mbarrier.wait(tma_bar, phase=phase)

        if TRANS_B:
            b = b.permute((1, 0))
        tcgen05_mma(a, b, acc_tmem, use_acc=use_acc)
        tcgen05_commit(mma_bar)
        mbarrier.wait(mma_bar, phase=phase)
        use_acc = True

        idx += 1
        if idx == NUM_BUFFERS:
            idx = 0
            phase ^= 1

    for i in gl.static_range(NUM_BUFFERS):
        mbarrier.invalidate(tma_bars.index(i))
        mbarrier.invalidate(mma_bars.index(i))

    acc = acc_tmem.load(TMEM_REG)
    c_smem = gl.allocate_shared_memory(DTYPE, [BLOCK_M, BLOCK_N], C_LAYOUT)
    c_smem.store(acc.to(DTYPE))
    fence_async_shared()
    tma.async_copy_shared_to_global(c_desc, [off_m, off_n], c_smem)
    tma.store_wait(pendings=0)

# config = {"BLOCK_K": 128, "BLOCK_M": 64, "BLOCK_N": 256, "arch": "sm_100", "dtype": "bf16", "num_buffers": 1, "num_warps": 4, "trans_b": 1}
# arch = sm_100


// ===== COMPILED SASS (sm_100a) =====

	.target	sm_100a

	.elftype	@"ET_EXEC"


//--------------------- .note.nv.tkinfo           --------------------------
	.section	.note.nv.tkinfo,"",@"SHT_NOTE"
	.sectionflags	@"SHF_NOTE_NV_TKINFO"
	.tkinfo
        /*0018*/ 	.word	0x00000081
        /*0030*/ 	.string	""
        /*0030*/ 	.string	"ptxas-blackwell"
        /*0030*/ 	.string	"Cuda compilation tools, release 12.9, V12.9.86"
        /*0030*/ 	.string	"Build cuda_12.9.r12.9/compiler.36037853_0"
        /*0030*/ 	.string	"-v  -suppress-debug-info  -lineinfo  -arch sm_100a "



//--------------------- .note.nv.cuver            --------------------------
	.section	.note.nv.cuver,"",@"SHT_NOTE"
	.sectionflags	@"SHF_NOTE_NV_CUVER"
        /*0018*/ 	.short	0x0001
        /*001a*/ 	.short	0x0064
        /*001c*/ 	.short	0x0001
        /*001e*/ 	.short	0x0000
        /*0020*/ 	.short	0x0001
        /*0022*/ 	.short	0x0000


//--------------------- .nv.info                  --------------------------
	.section	.nv.info,"",@"SHT_CUDA_INFO"
	.align	4


	//----- nvinfo : EIATTR_REGCOUNT
	.align		4
        /*0000*/ 	.byte	0x04, 0x2f
        /*0002*/ 	.short	(.L_4 - .L_3)
	.align		4
.L_3:
        /*0004*/ 	.word	index@(gluon_tcgen05)
        /*0008*/ 	.word	0x00000088


	//----- nvinfo : EIATTR_FRAME_SIZE
	.align		4
.L_4:
        /*000c*/ 	.byte	0x04, 0x11
        /*000e*/ 	.short	(.L_6 - .L_5)
	.align		4
.L_5:
        /*0010*/ 	.word	index@($__internal_2_$__cuda_sm10x_tcgen05_guardrail_trap_unallocated_columns_being_dealloced)
        /*0014*/ 	.word	0x00000000


	//----- nvinfo : EIATTR_FRAME_SIZE
	.align		4
.L_6:
        /*0018*/ 	.byte	0x04, 0x11
        /*001a*/ 	.short	(.L_8 - .L_7)
	.align		4
.L_7:
        /*001c*/ 	.word	index@($__internal_1_$__cuda_sm10x_tcgen05_guardrail_trap_phase_invalid_during_alloc)
        /*0020*/ 	.word	0x00000000


	//----- nvinfo : EIATTR_FRAME_SIZE
	.align		4
.L_8:
        /*0024*/ 	.byte	0x04, 0x11
        /*0026*/ 	.short	(.L_10 - .L_9)
	.align		4
.L_9:
        /*0028*/ 	.word	index@($__internal_0_$__cuda_sm10x_tcgen05_guardrail_trap_col_being_dealloced_not_returned_by_alloc)
        /*002c*/ 	.word	0x00000000


	//----- nvinfo : EIATTR_FRAME_SIZE
	.align		4
.L_10:
        /*0030*/ 	.byte	0x04, 0x11
        /*0032*/ 	.short	(.L_12 - .L_11)
	.align		4
.L_11:
        /*0034*/ 	.word	index@(gluon_tcgen05)
        /*0038*/ 	.word	0x00000000


	//----- nvinfo : EIATTR_MIN_STACK_SIZE
	.align		4
.L_12:
        /*003c*/ 	.byte	0x04, 0x12
        /*003e*/ 	.short	(.L_14 - .L_13)
	.align		4
.L_13:
        /*0040*/ 	.word	index@(gluon_tcgen05)
        /*0044*/ 	.word	0x00000000
.L_14:


//--------------------- .nv.info.gluon_tcgen05    --------------------------
	.section	.nv.info.gluon_tcgen05,"",@"SHT_CUDA_INFO"
	.sectionflags	@""
	.align	4


	//----- nvinfo : EIATTR_CUDA_API_VERSION
	.align		4
        /*0000*/ 	.byte	0x04, 0x37
        /*0002*/ 	.short	(.L_16 - .L_15)
.L_15:
        /*0004*/ 	.word	0x00000081


	//----- nvinfo : EIATTR_KPARAM_INFO
	.align		4
.L_16:
        /*0008*/ 	.byte	0x04, 0x17
        /*000a*/ 	.short	(.L_18 - .L_17)
.L_17:
        /*000c*/ 	.word	0x00000000
        /*0010*/ 	.short	0x000a
        /*0012*/ 	.short	0x0048
        /*0014*/ 	.byte	0x00, 0xf4, 0x21, 0x00


	//----- nvinfo : EIATTR_KPARAM_INFO
	.align		4
.L_18:
        /*0018*/ 	.byte	0x04, 0x17
        /*001a*/ 	.short	(.L_20 - .L_19)
.L_19:
        /*001c*/ 	.word	0x00000000
        /*0020*/ 	.short	0x0009
        /*0022*/ 	.short	0x0040
        /*0024*/ 	.byte	0x00, 0xf4, 0x21, 0x00


	//----- nvinfo : EIATTR_KPARAM_INFO
	.align		4
.L_20:
        /*0028*/ 	.byte	0x04, 0x17
        /*002a*/ 	.short	(.L_22 - .L_21)
.L_21:
        /*002c*/ 	.word	0x00000000
        /*0030*/ 	.short	0x0008
        /*0032*/ 	.short	0x0038
        /*0034*/ 	.byte	0x00, 0xf0, 0x21, 0x00


	//----- nvinfo : EIATTR_KPARAM_INFO
	.align		4
.L_22:
        /*0038*/ 	.byte	0x04, 0x17
        /*003a*/ 	.short	(.L_24 - .L_23)
.L_23:
        /*003c*/ 	.word	0x00000000
        /*0040*/ 	.short	0x0007
        /*0042*/ 	.short	0x0030
        /*0044*/ 	.byte	0x00, 0xf0, 0x21, 0x00


	//----- nvinfo : EIATTR_KPARAM_INFO
	.align		4
.L_24:
        /*0048*/ 	.byte	0x04, 0x17
        /*004a*/ 	.short	(.L_26 - .L_25)
.L_25:
        /*004c*/ 	.word	0x00000000
        /*0050*/ 	.short	0x0006
        /*0052*/ 	.short	0x0028
        /*0054*/ 	.byte	0x00, 0xf0, 0x21, 0x00


	//----- nvinfo : EIATTR_KPARAM_INFO
	.align		4
.L_26:
        /*0058*/ 	.byte	0x04, 0x17
        /*005a*/ 	.short	(.L_28 - .L_27)
.L_27:
        /*005c*/ 	.word	0x00000000
        /*0060*/ 	.short	0x0005
        /*0062*/ 	.short	0x0020
        /*0064*/ 	.byte	0x00, 0xf0, 0x11, 0x00


	//----- nvinfo : EIATTR_KPARAM_INFO
	.align		4
.L_28:
        /*0068*/ 	.byte	0x04, 0x17
        /*006a*/ 	.short	(.L_30 - .L_29)
.L_29:
        /*006c*/ 	.word	0x00000000
        /*0070*/ 	.short	0x0004
        /*0072*/ 	.short	0x001c
        /*0074*/ 	.byte	0x00, 0xf0, 0x11, 0x00


	//----- nvinfo : EIATTR_KPARAM_INFO
	.align		4
.L_30:
        /*0078*/ 	.byte	0x04, 0x17
        /*007a*/ 	.short	(.L_32 - .L_31)
.L_31:
        /*007c*/ 	.word	0x00000000
        /*0080*/ 	.short	0x0003
        /*0082*/ 	.short	0x0018
        /*0084*/ 	.byte	0x00, 0xf0, 0x11, 0x00


	//----- nvinfo : EIATTR_KPARAM_INFO
	.align		4
.L_32:
        /*0088*/ 	.byte	0x04, 0x17
        /*008a*/ 	.short	(.L_34 - .L_33)
.L_33:
        /*008c*/ 	.word	0x00000000
        /*0090*/ 	.short	0x0002
        /*0092*/ 	.short	0x0010
        /*0094*/ 	.byte	0x00, 0xf4, 0x21, 0x00


	//----- nvinfo : EIATTR_KPARAM_INFO
	.align		4
.L_34:
        /*0098*/ 	.byte	0x04, 0x17
        /*009a*/ 	.short	(.L_36 - .L_35)
.L_35:
        /*009c*/ 	.word	0x00000000
        /*00a0*/ 	.short	0x0001
        /*00a2*/ 	.short	0x0008
        /*00a4*/ 	.byte	0x00, 0xf4, 0x21, 0x00


	//----- nvinfo : EIATTR_KPARAM_INFO
	.align		4
.L_36:
        /*00a8*/ 	.byte	0x04, 0x17
        /*00aa*/ 	.short	(.L_38 - .L_37)
.L_37:
        /*00ac*/ 	.word	0x00000000
        /*00b0*/ 	.short	0x0000
        /*00b2*/ 	.short	0x0000
        /*00b4*/ 	.byte	0x00, 0xf4, 0x21, 0x00


	//----- nvinfo : EIATTR_AT_ENTRY_FRAGMENTS
	.align		4
.L_38:
        /*00b8*/ 	.byte	0x04, 0x4f
        /*00ba*/ 	.short	(.L_40 - .L_39)


	//   ....[0]....
.L_39:
        /*00bc*/ 	.word	0x00000004


	//----- nvinfo : EIATTR_RESERVED_SMEM_USED
	.align		4
.L_40:
        /*00c0*/ 	.byte	0x01, 0x41
	.zero		2


	//----- nvinfo : EIATTR_SPARSE_MMA_MASK
	.align		4
        /*00c4*/ 	.byte	0x03, 0x50
        /*00c6*/ 	.short	0x0000


	//----- nvinfo : EIATTR_TCGEN05_1CTA_USED
	.align		4
        /*00c8*/ 	.byte	0x01, 0x51
	.zero		2


	//----- nvinfo : EIATTR_MAXREG_COUNT
	.align		4
        /*00cc*/ 	.byte	0x03, 0x1b
        /*00ce*/ 	.short	0x00ff


	//----- nvinfo : EIATTR_NUM_BARRIERS
	.align		4
        /*00d0*/ 	.byte	0x02, 0x4c
        /*00d2*/ 	.byte	0x01
	.zero		1


	//----- nvinfo : EIATTR_INT_WARP_WIDE_INSTR_OFFSETS
	.align		4
        /*00d4*/ 	.byte	0x04, 0x31
        /*00d6*/ 	.short	(.L_42 - .L_41)


	//   ....[0]....
.L_41:
        /*00d8*/ 	.word	0x00001760


	//   ....[1]....
        /*00dc*/ 	.word	0x00001780


	//   ....[2]....
        /*00e0*/ 	.word	0x00001800


	//   ....[3]....
        /*00e4*/ 	.word	0x00001910


	//   ....[4]....
        /*00e8*/ 	.word	0x00001920


	//   ....[5]....
        /*00ec*/ 	.word	0x000019b0


	//   ....[6]....
        /*00f0*/ 	.word	0x000019c0


	//   ....[7]....
        /*00f4*/ 	.word	0x00001d80


	//   ....[8]....
        /*00f8*/ 	.word	0x00001d90


	//   ....[9]....
        /*00fc*/ 	.word	0x00001ef0


	//   ....[10]....
        /*0100*/ 	.word	0x00001f30


	//   ....[11]....
        /*0104*/ 	.word	0x00001f60


	//   ....[12]....
        /*0108*/ 	.word	0x00001f80


	//   ....[13]....
        /*010c*/ 	.word	0x000021e0


	//   ....[14]....
        /*0110*/ 	.word	0x000021f0


	//   ....[15]....
        /*0114*/ 	.word	0x00002b90


	//   ....[16]....
        /*0118*/ 	.word	0x00002be0


	//----- nvinfo : EIATTR_COOP_GROUP_MASK_REGIDS
	.align		4
.L_42:
        /*011c*/ 	.byte	0x04, 0x29
        /*011e*/ 	.short	(.L_44 - .L_43)


	//   ....[0]....
.L_43:
        /*0120*/ 	.word	0xffffffff


	//   ....[1]....
        /*0124*/ 	.word	0xffffffff


	//   ....[2]....
        /*0128*/ 	.word	0xffffffff


	//   ....[3]....
        /*012c*/ 	.word	0xffffffff


	//   ....[4]....
        /*0130*/ 	.word	0xffffffff


	//   ....[5]....
        /*0134*/ 	.word	0xffffffff


	//   ....[6]....
        /*0138*/ 	.word	0xffffffff


	//   ....[7]....
        /*013c*/ 	.word	0xffffffff


	//   ....[8]....
        /*0140*/ 	.word	0xffffffff


	//   ....[9]....
        /*0144*/ 	.word	0xffffffff


	//----- nvinfo : EIATTR_COOP_GROUP_INSTR_OFFSETS
	.align		4
.L_44:
        /*0148*/ 	.byte	0x04, 0x28
        /*014a*/ 	.short	(.L_46 - .L_45)


	//   ....[0]....
.L_45:
        /*014c*/ 	.word	0x00000050


	//   ....[1]....
        /*0150*/ 	.word	0x00000310


	//   ....[2]....
        /*0154*/ 	.word	0x00000500


	//   ....[3]....
        /*0158*/ 	.word	0x000009a0


	//   ....[4]....
        /*015c*/ 	.word	0x00000ae0


	//   ....[5]....
        /*0160*/ 	.word	0x00000fe0


	//   ....[6]....
        /*0164*/ 	.word	0x00001120


	//   ....[7]....
        /*0168*/ 	.word	0x00001610


	//   ....[8]....
        /*016c*/ 	.word	0x00002a20


	//   ....[9]....
        /*0170*/ 	.word	0x00002c90


	//----- nvinfo : EIATTR_VRC_CTA_INIT_COUNT
	.align		4
.L_46:
        /*0174*/ 	.byte	0x02, 0x4a
        /*0176*/ 	.byte	0x80
	.zero		1


	//----- nvinfo : EIATTR_MBARRIER_INSTR_OFFSETS
	.align		4
        /*0178*/ 	.byte	0x04, 0x39
        /*017a*/ 	.short	(.L_48 - .L_47)


	//   ....[0]....
.L_47:
        /*017c*/ 	.word	0x00001820
        /*0180*/ 	.word	0x000000ff
        /*0184*/ 	.word	0x00014000
        /*0188*/ 	.short	0x0100
        /*018a*/ 	.byte	0x0e
	.zero		1


	//   ....[1]....
        /*018c*/ 	.word	0x00001830
        /*0190*/ 	.word	0x000000ff
        /*0194*/ 	.word	0x00014010
        /*0198*/ 	.short	0x0100
        /*019a*/ 	.byte	0x0e
	.zero		1


	//   ....[2]....
        /*019c*/ 	.word	0x00001b80
        /*01a0*/ 	.word	0x000000ff
        /*01a4*/ 	.word	0x00014000
        /*01a8*/ 	.short	0x010a
        /*01aa*/ 	.byte	0x0e
	.zero		1


	//   ....[3]....
        /*01ac*/ 	.word	0x00001de0
        /*01b0*/ 	.word	0x000000ff
        /*01b4*/ 	.word	0x00014010
        /*01b8*/ 	.short	0x010a
        /*01ba*/ 	.byte	0x0e
	.zero		1


	//   ....[4]....
        /*01bc*/ 	.word	0x00002000
        /*01c0*/ 	.word	0x000000ff
        /*01c4*/ 	.word	0x00014000
        /*01c8*/ 	.short	0x010a
        /*01ca*/ 	.byte	0x0e
	.zero		1


	//   ....[5]....
        /*01cc*/ 	.word	0x00002230
        /*01d0*/ 	.word	0x000000ff
        /*01d4*/ 	.word	0x00014010
        /*01d8*/ 	.short	0x010a
        /*01da*/ 	.byte	0x0e
	.zero		1


	//   ....[6]....
        /*01dc*/ 	.word	0x000022c0
        /*01e0*/ 	.word	0x000000ff
        /*01e4*/ 	.word	0x00014000
        /*01e8*/ 	.short	0x0108
        /*01ea*/ 	.byte	0x0e
	.zero		1


	//   ....[7]....
        /*01ec*/ 	.word	0x000022d0
        /*01f0*/ 	.word	0x000000ff
        /*01f4*/ 	.word	0x00014010
        /*01f8*/ 	.short	0x0108
        /*01fa*/ 	.byte	0x0e
	.zero		1


	//   ....[8]....
        /*01fc*/ 	.word	0x00002cb0
        /*0200*/ 	.word	0x000000ff
        /*0204*/ 	.word	0x00014000
        /*0208*/ 	.short	0x010a
        /*020a*/ 	.byte	0x0e
	.zero		1


	//   ....[9]....
        /*020c*/ 	.word	0x00002ce0
        /*0210*/ 	.word	0x000000ff
        /*0214*/ 	.word	0x00014010
        /*0218*/ 	.short	0x010a
        /*021a*/ 	.byte	0x0e
	.zero		1


	//   ....[10]....
        /*021c*/ 	.word	0x00002d10
        /*0220*/ 	.word	0x000000ff
        /*0224*/ 	.word	0x00014000
        /*0228*/ 	.short	0x010a
        /*022a*/ 	.byte	0x0e
	.zero		1


	//   ....[11]....
        /*022c*/ 	.word	0x00002d40
        /*0230*/ 	.word	0x000000ff
        /*0234*/ 	.word	0x00014010
        /*0238*/ 	.short	0x010a
        /*023a*/ 	.byte	0x0e
	.zero		1


	//----- nvinfo : EIATTR_NUM_MBARRIERS
	.align		4
.L_48:
        /*023c*/ 	.byte	0x03, 0x38
        /*023e*/ 	.short	0x0002


	//----- nvinfo : EIATTR_EXIT_INSTR_OFFSETS
	.align		4
        /*0240*/ 	.byte	0x04, 0x1c
        /*0242*/ 	.short	(.L_50 - .L_49)


	//   ....[0]....
.L_49:
        /*0244*/ 	.word	0x00002ca0


	//----- nvinfo : EIATTR_REQNTID
	.align		4
.L_50:
        /*0248*/ 	.byte	0x04, 0x10
        /*024a*/ 	.short	(.L_52 - .L_51)
.L_51:
        /*024c*/ 	.word	0x00000080
        /*0250*/ 	.word	0x00000001
        /*0254*/ 	.word	0x00000001


	//----- nvinfo : EIATTR_CRS_STACK_SIZE
	.align		4
.L_52:
        /*0258*/ 	.byte	0x04, 0x1e
        /*025a*/ 	.short	(.L_54 - .L_53)
.L_53:
        /*025c*/ 	.word	0x00000000


	//----- nvinfo : EIATTR_CBANK_PARAM_SIZE
	.align		4
.L_54:
        /*0260*/ 	.byte	0x03, 0x19
        /*0262*/ 	.short	0x0050


	//----- nvinfo : EIATTR_PARAM_CBANK
	.align		4
        /*0264*/ 	.byte	0x04, 0x0a
        /*0266*/ 	.short	(.L_56 - .L_55)
	.align		4
.L_55:
        /*0268*/ 	.word	index@(.nv.constant0.gluon_tcgen05)
        /*026c*/ 	.short	0x0380
        /*026e*/ 	.short	0x0050


	//----- nvinfo : EIATTR_SW_WAR
	.align		4
.L_56:
        /*0270*/ 	.byte	0x04, 0x36
        /*0272*/ 	.short	(.L_58 - .L_57)
.L_57:
        /*0274*/ 	.word	0x00000008
.L_58:


//--------------------- .nv.compat                --------------------------
	.section	.nv.compat,"",@"SHT_CUDA_COMPAT_INFO"
	.align	4
        /*0000*/ 	.byte	0x02, 0x02, 0x02, 0x00, 0x02, 0x05, 0x05, 0x00, 0x02, 0x03, 0x03, 0x00, 0x02, 0x06, 0x01, 0x00


//--------------------- .nv.callgraph             --------------------------
	.section	.nv.callgraph,"",@"SHT_CUDA_CALLGRAPH"
	.align	4
	.sectionentsize	8
	.align		4
        /*0000*/ 	.word	0x00000000
	.align		4
        /*0004*/ 	.word	0xffffffff
	.align		4
        /*0008*/ 	.word	0x00000000
	.align		4
        /*000c*/ 	.word	0xfffffffe
	.align		4
        /*0010*/ 	.word	0x00000000
	.align		4
        /*0014*/ 	.word	0xfffffffd
	.align		4
        /*0018*/ 	.word	0x00000000
	.align		4
        /*001c*/ 	.word	0xfffffffc


//--------------------- .text.gluon_tcgen05       --------------------------
	.section	.text.gluon_tcgen05,"ax",@progbits
	.align	128
        .global         gluon_tcgen05
        .type           gluon_tcgen05,@function
        .size           gluon_tcgen05,(.L_x_73 - gluon_tcgen05)
        .other          gluon_tcgen05,@"STO_CUDA_ENTRY STV_DEFAULT"
gluon_tcgen05:
.text.gluon_tcgen05:
[----:B------:R-:W1:Y:S01]  /*0000*/  LDC R1, c[0x0][0x37c] ;  /* 0x0000df00ff017b82 */ /* 0x000e620000000800 */
[----:B------:R-:W2:Y:S02]  /*0010*/  S2R R0, SR_TID.X ;  /* 0x0000000000007919 */ /* 0x000ea40000002100 */
[----:B--2---:R-:W-:-:S13]  /*0020*/  ISETP.GE.U32.AND P2, PT, R0, 0x20, PT ;  /* 0x000000200000780c */ /* 0x004fda0003f46070 */
[----:B------:R-:W-:Y:S05]  /*0030*/  @P2 BRA `(.L_x_0) ;  /* 0x0000000000b82947 */ /* 0x000fea0003800000 */
[----:B------:R-:W2:Y:S01]  /*0040*/  S2UR UR6, SR_CgaCtaId ;  /* 0x00000000000679c3 */ /* 0x000ea20000008800 */
[----:B------:R-:W-:Y:S01]  /*0050*/  NOP ;  /* 0x0000000000007918 */ /* 0x000fe20000000000 */
[----:B------:R-:W-:Y:S02]  /*0060*/  UMOV UR4, 0x40 ;  /* 0x0000004000047882 */ /* 0x000fe40000000000 */
[----:B--2---:R-:W-:-:S09]  /*0070*/  ULEA UR4, UR6, UR4, 0x18 ;  /* 0x0000000406047291 */ /* 0x004fd2000f8ec0ff */
[----:B------:R-:W2:Y:S01]  /*0080*/  LDS.U8 R2, [UR4] ;  /* 0x00000004ff027984 */ /* 0x000ea20008000000 */
[----:B------:R-:W-:Y:S02]  /*0090*/  UMOV UR4, 0x400 ;  /* 0x0000040000047882 */ /* 0x000fe40000000000 */
[----:B------:R-:W-:Y:S01]  /*00a0*/  ULEA UR4, UR6, UR4, 0x18 ;  /* 0x0000000406047291 */ /* 0x000fe2000f8ec0ff */
[----:B--2---:R-:W-:-:S13]  /*00b0*/  ISETP.NE.AND P0, PT, R2, RZ, PT ;  /* 0x000000ff0200720c */ /* 0x004fda0003f05270 */
[----:B------:R-:W-:Y:S05]  /*00c0*/  @P0 BRA `(.L_x_1) ;  /* 0x00000000007c0947 */ /* 0x000fea0003800000 */
[----:B------:R-:W-:-:S13]  /*00d0*/  ELECT P0, URZ, PT ;  /* 0x0000000000ff782f */ /* 0x000fda0003800000 */
[----:B------:R-:W-:Y:S05]  /*00e0*/  @!P0 BRA `(.L_x_2) ;  /* 0x0000000000848947 */ /* 0x000fea0003800000 */
[----:B------:R-:W-:Y:S01]  /*00f0*/  UMOV UR5, 0x8 ;  /* 0x0000000800057882 */ /* 0x000fe20000000000 */
[----:B------:R-:W-:Y:S02]  /*0100*/  IMAD.MOV.U32 R5, RZ, RZ, 0x1 ;  /* 0x00000001ff057424 */ /* 0x000fe400078e00ff */
[----:B------:R-:W-:Y:S02]  /*0110*/  IMAD.MOV.U32 R3, RZ, RZ, 0xff ;  /* 0x000000ffff037424 */ /* 0x000fe400078e00ff */
[----:B------:R-:W-:Y:S04]  /*0120*/  DEPBAR.LE SB2, 0x36 ;  /* 0x0000ad800000791a */ /* 0x000fe80000000000 */
[----:B------:R-:W2:Y:S02]  /*0130*/  UTCATOMSWS.FIND_AND_SET.ALIGN UP0, UR5, UR5 ;  /* 0x00000005000575e3 */ /* 0x000ea40008000800 */
[----:B--2---:R-:W-:-:S04]  /*0140*/  PLOP3.LUT P0, PT, PT, PT, UP0, 0x80, 0x8 ;  /* 0x000000000008781c */ /* 0x004fc80003f0f008 */
[----:B------:R-:W-:-:S04]  /*0150*/  SEL R2, RZ, 0xffffffff, !P0 ;  /* 0xffffffffff027807 */ /* 0x000fc80004000000 */
[----:B------:R-:W-:Y:S01]  /*0160*/  ISETP.NE.AND P0, PT, R2, RZ, PT ;  /* 0x000000ff0200720c */ /* 0x000fe20003f05270 */
[----:B------:R-:W-:-:S12]  /*0170*/  IMAD.U32 R2, RZ, RZ, UR5 ;  /* 0x00000005ff027e24 */ /* 0x000fd8000f8e00ff */
[----:B------:R-:W-:Y:S05]  /*0180*/  @P0 BRA `(.L_x_3) ;  /* 0x0000000000240947 */ /* 0x000fea0003800000 */
.L_x_4:
[----:B------:R-:W-:Y:S05]  /*0190*/  NANOSLEEP 0x64 ;  /* 0x000000640000795d */ /* 0x000fea0003800000 */
[----:B------:R-:W-:-:S05]  /*01a0*/  UMOV UR5, 0x8 ;  /* 0x0000000800057882 */ /* 0x000fca0000000000 */
[----:B------:R-:W-:Y:S04]  /*01b0*/  DEPBAR.LE SB2, 0x36 ;  /* 0x0000ad800000791a */ /* 0x000fe80000000000 */
[----:B------:R-:W2:Y:S02]  /*01c0*/  UTCATOMSWS.FIND_AND_SET.ALIGN UP0, UR5, UR5 ;  /* 0x00000005000575e3 */ /* 0x000ea40008000800 */
[----:B--2---:R-:W-:-:S04]  /*01d0*/  PLOP3.LUT P0, PT, PT, PT, UP0, 0x80, 0x8 ;  /* 0x000000000008781c */ /* 0x004fc80003f0f008 */
[----:B------:R-:W-:-:S04]  /*01e0*/  SEL R2, RZ, 0xffffffff, !P0 ;  /* 0xffffffffff027807 */ /* 0x000fc80004000000 */
[----:B------:R-:W-:Y:S01]  /*01f0*/  ISETP.NE.AND P0, PT, R2, RZ, PT ;  /* 0x000000ff0200720c */ /* 0x000fe20003f05270 */
[----:B------:R-:W-:-:S12]  /*0200*/  IMAD.U32 R2, RZ, RZ, UR5 ;  /* 0x00000005ff027e24 */ /* 0x000fd8000f8e00ff */
[----:B------:R-:W-:Y:S05]  /*0210*/  @!P0 BRA `(.L_x_4) ;  /* 0xfffffffc00dc8947 */ /* 0x000fea000383ffff */
.L_x_3:
[C---:B------:R-:W-:Y:S01]  /*0220*/  VIADD R4, R2.reuse, 0x10 ;  /* 0x0000001002047836 */ /* 0x040fe20000000000 */
[----:B------:R-:W-:Y:S01]  /*0230*/  UMOV UR5, 0x50 ;  /* 0x0000005000057882 */ /* 0x000fe20000000000 */
[----:B------:R-:W-:Y:S01]  /*0240*/  SHF.L.U32 R3, R3, R2, RZ ;  /* 0x0000000203037219 */ /* 0x000fe200000006ff */
[----:B------:R-:W-:Y:S01]  /*0250*/  ULEA UR5, UR6, UR5, 0x18 ;  /* 0x0000000506057291 */ /* 0x000fe2000f8ec0ff */
[----:B------:R-:W-:Y:S01]  /*0260*/  IMAD.SHL.U32 R2, R2, 0x20, RZ ;  /* 0x0000002002027824 */ /* 0x000fe200078e00ff */
[----:B------:R-:W-:-:S04]  /*0270*/  SHF.L.U32 R4, R5, R4, RZ ;  /* 0x0000000405047219 */ /* 0x000fc800000006ff */
[----:B------:R-:W-:-:S05]  /*0280*/  LOP3.LUT R3, R4, R3, RZ, 0xfc, !PT ;  /* 0x0000000304037212 */ /* 0x000fca00078efcff */
[----:B------:R2:W-:Y:S04]  /*0290*/  ATOMS.OR RZ, [UR5], R3 ;  /* 0x00000003ffff798c */ /* 0x0005e8000b000005 */
[----:B------:R2:W-:Y:S01]  /*02a0*/  STS [UR4], R2 ;  /* 0x00000002ff007988 */ /* 0x0005e20008000804 */
[----:B------:R-:W-:Y:S05]  /*02b0*/  BRA `(.L_x_2) ;  /* 0x0000000000107947 */ /* 0x000fea0003800000 */
.L_x_1:
[----:B------:R-:W-:Y:S01]  /*02c0*/  IMAD.MOV.U32 R3, RZ, RZ, -0x1 ;  /* 0xffffffffff037424 */ /* 0x000fe200078e00ff */
[----:B------:R-:W-:-:S04]  /*02d0*/  MOV R2, 0x300 ;  /* 0x0000030000027802 */ /* 0x000fc80000000f00 */
[----:B------:R2:W-:Y:S03]  /*02e0*/  STS [UR4], R3 ;  /* 0x00000003ff007988 */ /* 0x0005e60008000804 */
[----:B-12---:R-:W-:Y:S05]  /*02f0*/  CALL.REL.NOINC `($__internal_1_$__cuda_sm10x_tcgen05_guardrail_trap_phase_invalid_during_alloc) ;  /* 0x0000002800a87944 */ /* 0x006fea0003c00000 */
.L_x_2:
[----:B------:R-:W-:Y:S05]  /*0300*/  WARPSYNC.ALL ;  /* 0x0000000000007948 */ /* 0x000fea0003800000 */
[----:B------:R-:W-:Y:S01]  /*0310*/  NOP ;  /* 0x0000000000007918 */ /* 0x000fe20000000000 */
.L_x_0:
[----:B------:R-:W3:Y:S08]  /*0320*/  S2UR UR4, SR_CgaCtaId ;  /* 0x00000000000479c3 */ /* 0x000ef00000008800 */
[----:B------:R-:W-:Y:S01]  /*0330*/  BAR.SYNC.DEFER_BLOCKING 0x0 ;  /* 0x0000000000007b1d */ /* 0x000fe20000010000 */
[----:B------:R-:W-:-:S05]  /*0340*/  LOP3.LUT R10, R0, 0x7f, RZ, 0xc0, !PT ;  /* 0x0000007f000a7812 */ /* 0x000fca00078ec0ff */
[----:B------:R-:W-:Y:S02]  /*0350*/  UMOV UR14, 0x400 ;  /* 0x00000400000e7882 */ /* 0x000fe40000000000 */
[----:B------:R-:W4:Y:S08]  /*0360*/  LDC R4, c[0x0][0x398] ;  /* 0x0000e600ff047b82 */ /* 0x000f300000000800 */
[----:B------:R-:W5:Y:S01]  /*0370*/  LDC R13, c[0x0][0x3a0] ;  /* 0x0000e800ff0d7b82 */ /* 0x000f620000000800 */
[----:B---3--:R-:W-:-:S07]  /*0380*/  ULEA UR14, UR4, UR14, 0x18 ;  /* 0x0000000e040e7291 */ /* 0x008fce000f8ec0ff */
[----:B------:R-:W3:Y:S02]  /*0390*/  S2UR UR11, SR_CTAID.Y ;  /* 0x00000000000b79c3 */ /* 0x000ee40000002600 */
[----:B--2---:R-:W2:Y:S06]  /*03a0*/  LDS R3, [UR14] ;  /* 0x0000000eff037984 */ /* 0x004eac0008000800 */
[----:B------:R-:W-:Y:S06]  /*03b0*/  BAR.SYNC.DEFER_BLOCKING 0x0 ;  /* 0x0000000000007b1d */ /* 0x000fec0000010000 */
[----:B------:R-:W-:Y:S05]  /*03c0*/  @P2 BRA `(.L_x_5) ;  /* 0x0000000000182947 */ /* 0x000fea0003800000 */
[----:B------:R-:W-:Y:S01]  /*03d0*/  ELECT P0, URZ, PT ;  /* 0x0000000000ff782f */ /* 0x000fe20003800000 */
[----:B------:R-:W-:Y:S01]  /*03e0*/  IMAD.MOV.U32 R2, RZ, RZ, 0x1 ;  /* 0x00000001ff027424 */ /* 0x000fe200078e00ff */
[----:B------:R-:W-:Y:S01]  /*03f0*/  UMOV UR5, 0x40 ;  /* 0x0000004000057882 */ /* 0x000fe20000000000 */
[----:B------:R-:W-:Y:S01]  /*0400*/  UVIRTCOUNT.DEALLOC.SMPOOL 0x80 ;  /* 0x000000800000784c */ /* 0x000fe20000000000 */
[----:B------:R-:W-:-:S09]  /*0410*/  ULEA UR5, UR4, UR5, 0x18 ;  /* 0x0000000504057291 */ /* 0x000fd2000f8ec0ff */
[----:B------:R5:W-:Y:S03]  /*0420*/  @P0 STS.U8 [UR5], R2 ;  /* 0x00000002ff000988 */ /* 0x000be60008000005 */
.L_x_5:
[----:B------:R-:W5:Y:S01]  /*0430*/  S2UR UR4, SR_CTAID.Z ;  /* 0x00000000000479c3 */ /* 0x000f620000002700 */
[----:B------:R-:W4:Y:S01]  /*0440*/  LDCU UR5, c[0x0][0x370] ;  /* 0x00006e00ff0577ac */ /* 0x000f220008000800 */
[----:B------:R-:W-:Y:S01]  /*0450*/  ISETP.GE.U32.AND P0, PT, R10, 0x20, PT ;  /* 0x000000200a00780c */ /* 0x000fe20003f06070 */
[----:B----4-:R-:W-:Y:S01]  /*0460*/  VIADD R4, R4, 0xffffffff ;  /* 0xffffffff04047836 */ /* 0x010fe20000000000 */
[C---:B------:R-:W-:Y:S01]  /*0470*/  ISETP.NE.U32.AND P3, PT, R10.reuse, RZ, PT ;  /* 0x000000ff0a00720c */ /* 0x040fe20003f65070 */
[----:B------:R-:W5:Y:S01]  /*0480*/  LDCU UR6, c[0x0][0x374] ;  /* 0x00006e80ff0677ac */ /* 0x000f620008000800 */
[----:B------:R-:W-:Y:S01]  /*0490*/  LEA R11, R10, UR14, 0x2 ;  /* 0x0000000e0a0b7c11 */ /* 0x000fe2000f8e10ff */
[----:B-----5:R-:W-:Y:S01]  /*04a0*/  VIADD R12, R13, 0xffffffff ;  /* 0xffffffff0d0c7836 */ /* 0x020fe20000000000 */
[----:B------:R-:W4:Y:S01]  /*04b0*/  S2UR UR31, SR_CTAID.X ;  /* 0x00000000001f79c3 */ /* 0x000f220000002500 */
[----:B------:R-:W5:Y:S01]  /*04c0*/  LDCU.64 UR16, c[0x0][0x3c0] ;  /* 0x00007800ff1077ac */ /* 0x000f620008000a00 */
[----:B--2---:R-:W-:Y:S01]  /*04d0*/  R2UR UR26, R3 ;  /* 0x00000000031a72ca */ /* 0x004fe200000e0000 */
[----:B------:R-:W-:Y:S04]  /*04e0*/  BSSY.RECONVERGENT B0, `(.L_x_6) ;  /* 0x0000011000007945 */ /* 0x000fe80003800200 */
[----:B------:R2:W-:Y:S01]  /*04f0*/  @!P0 STS [R11], RZ ;  /* 0x000000ff0b008388 */ /* 0x0005e20000000800 */
[----:B------:R-:W-:-:S03]  /*0500*/  NOP ;  /* 0x0000000000007918 */ /* 0x000fc60000000000 */
[----:B------:R2:W-:Y:S01]  /*0510*/  @!P3 STS [UR14+0x24], R4 ;  /* 0x00002404ff00b988 */ /* 0x0005e2000800080e */
[----:B---3--:R-:W-:-:S03]  /*0520*/  UIMAD UR4, UR4, UR6, UR11 ;  /* 0x00000006040472a4 */ /* 0x008fc6000f8e020b */
[----:B------:R2:W-:Y:S01]  /*0530*/  @!P3 STS [UR14+0x20], R12 ;  /* 0x0000200cff00b988 */ /* 0x0005e2000800080e */
[----:B----4-:R-:W-:-:S04]  /*0540*/  UIMAD UR4, UR4, UR5, UR31 ;  /* 0x00000005040472a4 */ /* 0x010fc8000f8e021f */
[----:B------:R-:W-:-:S04]  /*0550*/  UIMAD UR4, UR4, 0x180, URZ ;  /* 0x00000180040478a4 */ /* 0x000fc8000f8e02ff */
[----:B-----5:R-:W-:-:S04]  /*0560*/  UIADD3 UR12, UP0, UPT, UR4, UR16, URZ ;  /* 0x00000010040c7290 */ /* 0x020fc8000ff1e0ff */
[----:B------:R-:W-:Y:S01]  /*0570*/  ULEA.HI.X.SX32 UR13, UR4, UR17, 0x1, UP0 ;  /* 0x00000011040d7291 */ /* 0x000fe200080f0eff */
[----:B--2---:R-:W-:Y:S11]  /*0580*/  @P3 BRA `(.L_x_7) ;  /* 0x0000000000183947 */ /* 0x004ff60003800000 */
[----:B------:R-:W2:Y:S01]  /*0590*/  LDS R2, [UR14+0x8] ;  /* 0x0000080eff027984 */ /* 0x000ea20008000800 */
[----:B------:R-:W3:Y:S01]  /*05a0*/  LDC.64 R6, c[0x0][0x380] ;  /* 0x0000e000ff067b82 */ /* 0x000ee20000000a00 */
[----:B------:R-:W-:Y:S02]  /*05b0*/  IMAD.MOV.U32 R3, RZ, RZ, 0x70 ;  /* 0x00000070ff037424 */ /* 0x000fe400078e00ff */
[----:B---3--:R3:W-:Y:S03]  /*05c0*/  STS.64 [UR14], R6 ;  /* 0x00000006ff007988 */ /* 0x0087e60008000a0e */
[----:B--2---:R-:W-:-:S05]  /*05d0*/  LOP3.LUT R2, R2, 0x10, R3, 0xd8, !PT ;  /* 0x0000001002027812 */ /* 0x004fca00078ed803 */
[----:B------:R3:W-:Y:S02]  /*05e0*/  STS [UR14+0x8], R2 ;  /* 0x00000802ff007988 */ /* 0x0007e4000800080e */
.L_x_7:
[----:B------:R-:W-:Y:S05]  /*05f0*/  BSYNC.RECONVERGENT B0 ;  /* 0x0000000000007941 */ /* 0x000fea0003800200 */
.L_x_6:
[----:B------:R-:W-:Y:S04]  /*0600*/  BSSY.RECONVERGENT B0, `(.L_x_8) ;  /* 0x000000a000007945 */ /* 0x000fe80003800200 */
[----:B------:R-:W-:Y:S05]  /*0610*/  @P3 BRA `(.L_x_9) ;  /* 0x0000000000203947 */ /* 0x000fea0003800000 */
[----:B---3--:R-:W2:Y:S01]  /*0620*/  LDS R2, [UR14+0x34] ;  /* 0x0000340eff027984 */ /* 0x008ea20008000800 */
[----:B------:R-:W-:Y:S02]  /*0630*/  IMAD.MOV.U32 R3, RZ, RZ, 0x3f000000 ;  /* 0x3f000000ff037424 */ /* 0x000fe400078e00ff */
[----:B------:R-:W-:Y:S01]  /*0640*/  @!P3 IMAD.MOV.U32 R5, RZ, RZ, 0x3f ;  /* 0x0000003fff05b424 */ /* 0x000fe200078e00ff */
[----:B------:R-:W3:Y:S02]  /*0650*/  @!P3 LDS R6, [UR14+0x38] ;  /* 0x0000380eff06b984 */ /* 0x000ee40008000800 */
[----:B--2---:R-:W-:Y:S02]  /*0660*/  LOP3.LUT R2, R2, 0xff000000, R3, 0xb8, !PT ;  /* 0xff00000002027812 */ /* 0x004fe400078eb803 */
[----:B---3--:R-:W-:-:S03]  /*0670*/  @!P3 LOP3.LUT R3, R6, 0xff, R5, 0xb8, !PT ;  /* 0x000000ff0603b812 */ /* 0x008fc600078eb805 */
[----:B------:R2:W-:Y:S04]  /*0680*/  STS [UR14+0x34], R2 ;  /* 0x00003402ff007988 */ /* 0x0005e8000800080e */
[----:B------:R2:W-:Y:S02]  /*0690*/  @!P3 STS [UR14+0x38], R3 ;  /* 0x00003803ff00b988 */ /* 0x0005e4000800080e */
.L_x_9:
[----:B------:R-:W-:Y:S05]  /*06a0*/  BSYNC.RECONVERGENT B0 ;  /* 0x0000000000007941 */ /* 0x000fea0003800200 */
.L_x_8:
[----:B------:R-:W-:Y:S04]  /*06b0*/  BSSY.RECONVERGENT B0, `(.L_x_10) ;  /* 0x000000e000007945 */ /* 0x000fe80003800200 */
[----:B------:R-:W-:Y:S05]  /*06c0*/  @P3 BRA `(.L_x_11) ;  /* 0x0000000000303947 */ /* 0x000fea0003800000 */
[----:B--2---:R-:W2:Y:S01]  /*06d0*/  LDS R3, [UR14+0x34] ;  /* 0x0000340eff037984 */ /* 0x004ea20008000800 */
[----:B------:R-:W4:Y:S03]  /*06e0*/  LDC.64 R8, c[0x0][0x3a8] ;  /* 0x0000ea00ff087b82 */ /* 0x000f260000000a00 */
[----:B---3--:R-:W3:Y:S01]  /*06f0*/  LDS R2, [UR14+0x1c] ;  /* 0x00001c0eff027984 */ /* 0x008ee20008000800 */
[C---:B----4-:R-:W-:Y:S01]  /*0700*/  SHF.L.U64.HI R6, R8.reuse, 0x1, R9 ;  /* 0x0000000108067819 */ /* 0x050fe20000010209 */
[----:B------:R-:W-:-:S03]  /*0710*/  IMAD.SHL.U32 R5, R8, 0x2, RZ ;  /* 0x0000000208057824 */ /* 0x000fc600078e00ff */
[--C-:B------:R-:W-:Y:S02]  /*0720*/  SHF.R.U32.HI R7, RZ, 0x4, R6.reuse ;  /* 0x00000004ff077819 */ /* 0x100fe40000011606 */
[----:B------:R-:W-:-:S05]  /*0730*/  SHF.R.U64 R5, R5, 0x4, R6 ;  /* 0x0000000405057819 */ /* 0x000fca0000001206 */
[----:B------:R4:W-:Y:S01]  /*0740*/  STS [UR14+0xc], R5 ;  /* 0x00000c05ff007988 */ /* 0x0009e2000800080e */
[----:B--2---:R-:W-:Y:S02]  /*0750*/  LOP3.LUT R3, R3, 0x7, RZ, 0xb8, !PT ;  /* 0x0000000703037812 */ /* 0x004fe400078eb8ff */
[----:B---3--:R-:W-:-:S03]  /*0760*/  LOP3.LUT R2, R2, 0xf, R7, 0xb8, !PT ;  /* 0x0000000f02027812 */ /* 0x008fc600078eb807 */
[----:B------:R4:W-:Y:S04]  /*0770*/  STS [UR14+0x34], R3 ;  /* 0x00003403ff007988 */ /* 0x0009e8000800080e */
[----:B------:R4:W-:Y:S02]  /*0780*/  STS [UR14+0x1c], R2 ;  /* 0x00001c02ff007988 */ /* 0x0009e4000800080e */
.L_x_11:
[----:B------:R-:W-:Y:S05]  /*0790*/  BSYNC.RECONVERGENT B0 ;  /* 0x0000000000007941 */ /* 0x000fea0003800200 */
.L_x_10:
[----:B------:R-:W-:Y:S04]  /*07a0*/  BSSY.RECONVERGENT B1, `(.L_x_12) ;  /* 0x000001a000017945 */ /* 0x000fe80003800200 */
[----:B------:R-:W-:Y:S04]  /*07b0*/  BSSY.RELIABLE B0, `(.L_x_13) ;  /* 0x0000015000007945 */ /* 0x000fe80003800100 */
[----:B------:R-:W-:Y:S05]  /*07c0*/  @P3 BRA `(.L_x_14) ;  /* 0x0000000000203947 */ /* 0x000fea0003800000 */
[----:B--234-:R-:W2:Y:S02]  /*07d0*/  LDS R2, [UR14+0x34] ;  /* 0x0000340eff027984 */ /* 0x01cea40008000800 */
[----:B--2---:R-:W-:-:S05]  /*07e0*/  LOP3.LUT R2, R2, 0x38, RZ, 0xb8, !PT ;  /* 0x0000003802027812 */ /* 0x004fca00078eb8ff */
[----:B------:R2:W-:Y:S01]  /*07f0*/  STS [UR14+0x34], R2 ;  /* 0x00003402ff007988 */ /* 0x0005e2000800080e */
[----:B------:R-:W-:Y:S05]  /*0800*/  @P3 BRA `(.L_x_15) ;  /* 0x0000000000203947 */ /* 0x000fea0003800000 */
[----:B--2---:R-:W2:Y:S01]  /*0810*/  LDS R2, [UR14+0x8] ;  /* 0x0000080eff027984 */ /* 0x004ea20008000800 */
[----:B------:R-:W-:-:S05]  /*0820*/  IMAD.MOV.U32 R3, RZ, RZ, 0x780 ;  /* 0x00000780ff037424 */ /* 0x000fca00078e00ff */
[----:B--2---:R-:W-:-:S05]  /*0830*/  LOP3.LUT R2, R2, 0x500, R3, 0xd8, !PT ;  /* 0x0000050002027812 */ /* 0x004fca00078ed803 */
[----:B------:R5:W-:Y:S02]  /*0840*/  STS [UR14+0x8], R2 ;  /* 0x00000802ff007988 */ /* 0x000be4000800080e */
.L_x_14:
[----:B------:R-:W-:Y:S05]  /*0850*/  @P3 BRA `(.L_x_16) ;  /* 0x0000000000283947 */ /* 0x000fea0003800000 */
[----:B--2345:R-:W2:Y:S02]  /*0860*/  LDS R2, [UR14+0x8] ;  /* 0x0000080eff027984 */ /* 0x03cea40008000800 */
[----:B--2---:R-:W-:-:S05]  /*0870*/  LOP3.LUT R2, R2, 0x1800, RZ, 0xb8, !PT ;  /* 0x0000180002027812 */ /* 0x004fca00078eb8ff */
[----:B------:R3:W-:Y:S02]  /*0880*/  STS [UR14+0x8], R2 ;  /* 0x00000802ff007988 */ /* 0x0007e4000800080e */
.L_x_15:
[----:B------:R-:W-:Y:S05]  /*0890*/  @P3 BREAK.RELIABLE B0 ;  /* 0x0000000000003942 */ /* 0x000fea0003800100 */
[----:B------:R-:W-:Y:S05]  /*08a0*/  @P3 BRA `(.L_x_17) ;  /* 0x0000000000243947 */ /* 0x000fea0003800000 */
[----:B------:R-:W4:Y:S01]  /*08b0*/  LDS R3, [UR14+0x8] ;  /* 0x0000080eff037984 */ /* 0x000f220008000800 */
[----:B--23--:R-:W-:-:S05]  /*08c0*/  IMAD.MOV.U32 R2, RZ, RZ, 0x6000 ;  /* 0x00006000ff027424 */ /* 0x00cfca00078e00ff */
[----:B----4-:R-:W-:-:S04]  /*08d0*/  LOP3.LUT R2, R3, 0x6000, R2, 0xd8, !PT ;  /* 0x0000600003027812 */ /* 0x010fc800078ed802 */
[----:B------:R-:W-:-:S05]  /*08e0*/  LOP3.LUT R2, R2, 0x400000, RZ, 0xb8, !PT ;  /* 0x0040000002027812 */ /* 0x000fca00078eb8ff */
[----:B------:R2:W-:Y:S02]  /*08f0*/  STS [UR14+0x8], R2 ;  /* 0x00000802ff007988 */ /* 0x0005e4000800080e */
.L_x_16:
[----:B------:R-:W-:Y:S05]  /*0900*/  BSYNC.RELIABLE B0 ;  /* 0x0000000000007941 */ /* 0x000fea0003800100 */
.L_x_13:
[----:B--2345:R-:W2:Y:S02]  /*0910*/  @!P3 LDS R2, [UR14+0x8] ;  /* 0x0000080eff02b984 */ /* 0x03cea40008000800 */
[----:B--2---:R-:W-:-:S05]  /*0920*/  @!P3 LOP3.LUT R2, R2, 0x8000, RZ, 0xb8, !PT ;  /* 0x000080000202b812 */ /* 0x004fca00078eb8ff */
[----:B------:R4:W-:Y:S02]  /*0930*/  @!P3 STS [UR14+0x8], R2 ;  /* 0x00000802ff00b988 */ /* 0x0009e4000800080e */
.L_x_17:
[----:B------:R-:W-:Y:S05]  /*0940*/  BSYNC.RECONVERGENT B1 ;  /* 0x0000000000017941 */ /* 0x000fea0003800200 */
.L_x_12:
[----:B------:R-:W-:Y:S05]  /*0950*/  WARPSYNC.ALL ;  /* 0x0000000000007948 */ /* 0x000fea0003800000 */
[----:B------:R-:W-:Y:S01]  /*0960*/  NOP ;  /* 0x0000000000007918 */ /* 0x000fe20000000000 */
[----:B------:R-:W-:Y:S05]  /*0970*/  @P0 BRA `(.L_x_18) ;  /* 0x0000000000300947 */ /* 0x000fea0003800000 */
[----:B--234-:R-:W2:Y:S01]  /*0980*/  S2R R2, SR_LANEID ;  /* 0x0000000000027919 */ /* 0x01cea20000000000 */
[----:B------:R-:W-:Y:S05]  /*0990*/  WARPSYNC.ALL ;  /* 0x0000000000007948 */ /* 0x000fea0003800000 */
[----:B------:R-:W-:Y:S01]  /*09a0*/  NOP ;  /* 0x0000000000007918 */ /* 0x000fe20000000000 */
[----:B--2---:R-:W-:-:S05]  /*09b0*/  IMAD.SHL.U32 R5, R2, 0x4, RZ ;  /* 0x0000000402057824 */ /* 0x004fca00078e00ff */
[----:B------:R-:W2:Y:S01]  /*09c0*/  LDS R7, [R5+UR14] ;  /* 0x0000000e05077984 */ /* 0x000ea20008000800 */
[----:B------:R-:W-:-:S05]  /*09d0*/  IADD3 R2, P1, PT, R5, UR12, RZ ;  /* 0x0000000c05027c10 */ /* 0x000fca000ff3e0ff */
[----:B------:R-:W-:-:S05]  /*09e0*/  IMAD.X R3, RZ, RZ, UR13, P1 ;  /* 0x0000000dff037e24 */ /* 0x000fca00088e06ff */
[----:B--2---:R5:W2:Y:S01]  /*09f0*/  ATOMG.E.EXCH.STRONG.GPU PT, RZ, [R2], R7 ;  /* 0x0000000702ff73a8 */ /* 0x004aa200041ee100 */
[----:B------:R-:W-:-:S04]  /*0a00*/  DEPBAR {5,4,3,2,1,0} ;  /* 0x0000003f0000791a */ /* 0x000fc80000000000 */
[----:B------:R-:W3:Y:S02]  /*0a10*/  CCTL.E.C.LDCU.IV.DEEP [UR12] ;  /* 0x000000000c007540 */ /* 0x000ee40009c08000 */
[----:B---3--:R5:W-:Y:S01]  /*0a20*/  UTMACCTL.IV [UR12] ;  /* 0x000000000c0079b9 */ /* 0x008be20008000000 */
[----:B------:R-:W-:Y:S01]  /*0a30*/  NOP ;  /* 0x0000000000007918 */ /* 0x000fe20000000000 */
.L_x_18:
[----:B------:R-:W-:Y:S05]  /*0a40*/  @P0 BRA `(.L_x_19) ;  /* 0x00000000000c0947 */ /* 0x000fea0003800000 */
[----:B------:R0:W-:Y:S01]  /*0a50*/  UTMACMDFLUSH ;  /* 0x00000000000079b7 */ /* 0x0001e20000000000 */
[----:B------:R-:W-:Y:S05]  /*0a60*/  @P0 BRA `(.L_x_19) ;  /* 0x0000000000040947 */ /* 0x000fea0003800000 */
[----:B------:R-:W-:-:S04]  /*0a70*/  DEPBAR.LE SB0, 0x0 ;  /* 0x000080000000791a */ /* 0x000fc80000000000 */
.L_x_19:
[----:B------:R-:W-:Y:S05]  /*0a80*/  WARPSYNC.ALL ;  /* 0x0000000000007948 */ /* 0x000fea0003800000 */
[----:B------:R-:W-:Y:S01]  /*0a90*/  NOP ;  /* 0x0000000000007918 */ /* 0x000fe20000000000 */
[----:B--2---:R-:W-:Y:S06]  /*0aa0*/  BAR.SYNC.DEFER_BLOCKING 0x0 ;  /* 0x0000000000007b1d */ /* 0x004fec0000010000 */
[----:B------:R-:W-:Y:S02]  /*0ab0*/  BSSY.RECONVERGENT B1, `(.L_x_20) ;  /* 0x000000b000017945 */ /* 0x000fe40003800200 */
[----:B------:R-:W-:Y:S06]  /*0ac0*/  BAR.SYNC.DEFER_BLOCKING 0x0 ;  /* 0x0000000000007b1d */ /* 0x000fec0000010000 */
[----:B------:R2:W-:Y:S01]  /*0ad0*/  @!P0 STS [R11], RZ ;  /* 0x000000ff0b008388 */ /* 0x0005e20000000800 */
[----:B------:R-:W-:Y:S01]  /*0ae0*/  NOP ;  /* 0x0000000000007918 */ /* 0x000fe20000000000 */
[----:B------:R-:W-:Y:S05]  /*0af0*/  @P3 BRA `(.L_x_21) ;  /* 0x0000000000183947 */ /* 0x000fea0003800000 */
[----:B---345:R-:W3:Y:S01]  /*0b00*/  LDS R2, [UR14+0x8] ;  /* 0x0000080eff027984 */ /* 0x038ee20008000800 */
[----:B------:R-:W4:Y:S01]  /*0b10*/  LDC.64 R6, c[0x0][0x388] ;  /* 0x0000e200ff067b82 */ /* 0x000f220000000a00 */
[----:B------:R-:W-:Y:S02]  /*0b20*/  IMAD.MOV.U32 R3, RZ, RZ, 0x70 ;  /* 0x00000070ff037424 */ /* 0x000fe400078e00ff */
[----:B----4-:R4:W-:Y:S03]  /*0b30*/  STS.64 [UR14], R6 ;  /* 0x00000006ff007988 */ /* 0x0109e60008000a0e */
[----:B---3--:R-:W-:-:S05]  /*0b40*/  LOP3.LUT R2, R2, 0x10, R3, 0xd8, !PT ;  /* 0x0000001002027812 */ /* 0x008fca00078ed803 */
[----:B------:R4:W-:Y:S02]  /*0b50*/  STS [UR14+0x8], R2 ;  /* 0x00000802ff007988 */ /* 0x0009e4000800080e */
.L_x_21:
[----:B-----5:R-:W-:Y:S05]  /*0b60*/  BSYNC.RECONVERGENT B1 ;  /* 0x0000000000017941 */ /* 0x020fea0003800200 */
.L_x_20:
[----:B------:R-:W-:Y:S04]  /*0b70*/  BSSY.RECONVERGENT B2, `(.L_x_22) ;  /* 0x000000f000027945 */ /* 0x000fe80003800200 */
[----:B------:R-:W-:Y:S04]  /*0b80*/  BSSY.RELIABLE B1, `(.L_x_23) ;  /* 0x000000c000017945 */ /* 0x000fe80003800100 */
[----:B------:R-:W-:Y:S05]  /*0b90*/  @P3 BRA `(.L_x_24) ;  /* 0x0000000000283947 */ /* 0x000fea0003800000 */
[----:B---34-:R-:W3:Y:S01]  /*0ba0*/  LDS R2, [UR14+0x34] ;  /* 0x0000340eff027984 */ /* 0x018ee20008000800 */
[----:B------:R-:W-:Y:S01]  /*0bb0*/  IMAD.MOV.U32 R3, RZ, RZ, 0x3f000000 ;  /* 0x3f000000ff037424 */ /* 0x000fe200078e00ff */
[----:B------:R-:W-:Y:S05]  /*0bc0*/  @P3 BREAK.RELIABLE B1 ;  /* 0x0000000000013942 */ /* 0x000fea0003800100 */
[----:B---3--:R-:W-:-:S05]  /*0bd0*/  LOP3.LUT R2, R2, 0xff000000, R3, 0xb8, !PT ;  /* 0xff00000002027812 */ /* 0x008fca00078eb803 */
[----:B------:R3:W-:Y:S01]  /*0be0*/  STS [UR14+0x34], R2 ;  /* 0x00003402ff007988 */ /* 0x0007e2000800080e */
[----:B------:R-:W-:Y:S05]  /*0bf0*/  @P3 BRA `(.L_x_25) ;  /* 0x0000000000183947 */ /* 0x000fea0003800000 */
[----:B---3--:R-:W3:Y:S01]  /*0c00*/  LDS R2, [UR14+0x38] ;  /* 0x0000380eff027984 */ /* 0x008ee20008000800 */
[----:B------:R-:W-:-:S05]  /*0c10*/  IMAD.MOV.U32 R3, RZ, RZ, 0xff ;  /* 0x000000ffff037424 */ /* 0x000fca00078e00ff */
[----:B---3--:R-:W-:-:S05]  /*0c20*/  LOP3.LUT R2, R2, 0xff, R3, 0xb8, !PT ;  /* 0x000000ff02027812 */ /* 0x008fca00078eb803 */
[----:B------:R5:W-:Y:S02]  /*0c30*/  STS [UR14+0x38], R2 ;  /* 0x00003802ff007988 */ /* 0x000be4000800080e */
.L_x_24:
[----:B------:R-:W-:Y:S05]  /*0c40*/  BSYNC.RELIABLE B1 ;  /* 0x0000000000017941 */ /* 0x000fea0003800100 */
.L_x_23:
[----:B------:R2:W-:Y:S02]  /*0c50*/  @!P3 STS [UR14+0x20], R12 ;  /* 0x0000200cff00b988 */ /* 0x0005e4000800080e */
.L_x_25:
[----:B------:R-:W-:Y:S05]  /*0c60*/  BSYNC.RECONVERGENT B2 ;  /* 0x0000000000027941 */ /* 0x000fea0003800200 */
.L_x_22:
[----:B------:R-:W-:Y:S05]  /*0c70*/  WARPSYNC.ALL ;  /* 0x0000000000007948 */ /* 0x000fea0003800000 */
[----:B------:R-:W-:Y:S01]  /*0c80*/  NOP ;  /* 0x0000000000007918 */ /* 0x000fe20000000000 */
[----:B------:R-:W2:Y:S01]  /*0c90*/  LDC R5, c[0x0][0x39c] ;  /* 0x0000e700ff057b82 */ /* 0x000ea20000000800 */
[----:B------:R-:W-:Y:S01]  /*0ca0*/  BSSY.RECONVERGENT B2, `(.L_x_26) ;  /* 0x0000010000027945 */ /* 0x000fe20003800200 */
[----:B--2---:R-:W-:-:S05]  /*0cb0*/  VIADD R5, R5, 0xffffffff ;  /* 0xffffffff05057836 */ /* 0x004fca0000000000 */
[----:B------:R2:W-:Y:S01]  /*0cc0*/  @!P3 STS [UR14+0x24], R5 ;  /* 0x00002405ff00b988 */ /* 0x0005e2000800080e */
[----:B------:R-:W-:Y:S05]  /*0cd0*/  @P3 BRA `(.L_x_27) ;  /* 0x0000000000303947 */ /* 0x000fea0003800000 */
[----:B------:R-:W2:Y:S01]  /*0ce0*/  LDS R3, [UR14+0x34] ;  /* 0x0000340eff037984 */ /* 0x000ea20008000800 */
[----:B----4-:R-:W4:Y:S03]  /*0cf0*/  LDC.64 R6, c[0x0][0x3b0] ;  /* 0x0000ec00ff067b82 */ /* 0x010f260000000a00 */
[----:B---3-5:R-:W3:Y:S01]  /*0d00*/  LDS R2, [UR14+0x1c] ;  /* 0x00001c0eff027984 */ /* 0x028ee20008000800 */
        /* <DEDUP_REMOVED lines=9> */
.L_x_27:
[----:B------:R-:W-:Y:S05]  /*0da0*/  BSYNC.RECONVERGENT B2 ;  /* 0x0000000000027941 */ /* 0x000fea0003800200 */
.L_x_26:
[----:B------:R-:W-:Y:S04]  /*0db0*/  BSSY.RECONVERGENT B3, `(.L_x_28) ;  /* 0x000001a000037945 */ /* 0x000fe80003800200 */
[----:B------:R-:W-:Y:S04]  /*0dc0*/  BSSY.RELIABLE B2, `(.L_x_29) ;  /* 0x0000015000027945 */ /* 0x000fe80003800100 */
[----:B------:R-:W-:Y:S05]  /*0dd0*/  @P3 BRA `(.L_x_30) ;  /* 0x0000000000203947 */ /* 0x000fea0003800000 */
[----:B---345:R-:W3:Y:S02]  /*0de0*/  LDS R2, [UR14+0x34] ;  /* 0x0000340eff027984 */ /* 0x038ee40008000800 */
[----:B---3--:R-:W-:-:S05]  /*0df0*/  LOP3.LUT R2, R2, 0x38, RZ, 0xb8, !PT ;  /* 0x0000003802027812 */ /* 0x008fca00078eb8ff */
[----:B------:R3:W-:Y:S01]  /*0e00*/  STS [UR14+0x34], R2 ;  /* 0x00003402ff007988 */ /* 0x0007e2000800080e */
[----:B------:R-:W-:Y:S05]  /*0e10*/  @P3 BRA `(.L_x_31) ;  /* 0x0000000000203947 */ /* 0x000fea0003800000 */
[----:B---3--:R-:W3:Y:S01]  /*0e20*/  LDS R2, [UR14+0x8] ;  /* 0x0000080eff027984 */ /* 0x008ee20008000800 */
[----:B------:R-:W-:-:S05]  /*0e30*/  IMAD.MOV.U32 R3, RZ, RZ, 0x780 ;  /* 0x00000780ff037424 */ /* 0x000fca00078e00ff */
[----:B---3--:R-:W-:-:S05]  /*0e40*/  LOP3.LUT R2, R2, 0x500, R3, 0xd8, !PT ;  /* 0x0000050002027812 */ /* 0x008fca00078ed803 */
[----:B------:R3:W-:Y:S02]  /*0e50*/  STS [UR14+0x8], R2 ;  /* 0x00000802ff007988 */ /* 0x0007e4000800080e */
.L_x_30:
[----:B------:R-:W-:Y:S05]  /*0e60*/  @P3 BRA `(.L_x_32) ;  /* 0x0000000000283947 */ /* 0x000fea0003800000 */
[----:B---345:R-:W3:Y:S02]  /*0e70*/  LDS R2, [UR14+0x8] ;  /* 0x0000080eff027984 */ /* 0x038ee40008000800 */
[----:B---3--:R-:W-:-:S05]  /*0e80*/  LOP3.LUT R2, R2, 0x1800, RZ, 0xb8, !PT ;  /* 0x0000180002027812 */ /* 0x008fca00078eb8ff */
[----:B------:R4:W-:Y:S02]  /*0e90*/  STS [UR14+0x8], R2 ;  /* 0x00000802ff007988 */ /* 0x0009e4000800080e */
.L_x_31:
[----:B------:R-:W-:Y:S05]  /*0ea0*/  @P3 BREAK.RELIABLE B2 ;  /* 0x0000000000023942 */ /* 0x000fea0003800100 */
[----:B------:R-:W-:Y:S05]  /*0eb0*/  @P3 BRA `(.L_x_33) ;  /* 0x0000000000243947 */ /* 0x000fea0003800000 */
[----:B---34-:R-:W3:Y:S01]  /*0ec0*/  LDS R2, [UR14+0x8] ;  /* 0x0000080eff027984 */ /* 0x018ee20008000800 */
[----:B------:R-:W-:-:S05]  /*0ed0*/  IMAD.MOV.U32 R3, RZ, RZ, 0x6000 ;  /* 0x00006000ff037424 */ /* 0x000fca00078e00ff */
[----:B---3--:R-:W-:-:S04]  /*0ee0*/  LOP3.LUT R2, R2, 0x6000, R3, 0xd8, !PT ;  /* 0x0000600002027812 */ /* 0x008fc800078ed803 */
[----:B------:R-:W-:-:S05]  /*0ef0*/  LOP3.LUT R2, R2, 0x400000, RZ, 0xb8, !PT ;  /* 0x0040000002027812 */ /* 0x000fca00078eb8ff */
[----:B------:R3:W-:Y:S02]  /*0f00*/  STS [UR14+0x8], R2 ;  /* 0x00000802ff007988 */ /* 0x0007e4000800080e */
.L_x_32:
[----:B------:R-:W-:Y:S05]  /*0f10*/  BSYNC.RELIABLE B2 ;  /* 0x0000000000027941 */ /* 0x000fea0003800100 */
.L_x_29:
[----:B---345:R-:W3:Y:S02]  /*0f20*/  @!P3 LDS R2, [UR14+0x8] ;  /* 0x0000080eff02b984 */ /* 0x038ee40008000800 */
[----:B---3--:R-:W-:-:S05]  /*0f30*/  @!P3 LOP3.LUT R2, R2, 0x8000, RZ, 0xb8, !PT ;  /* 0x000080000202b812 */ /* 0x008fca00078eb8ff */
[----:B------:R5:W-:Y:S02]  /*0f40*/  @!P3 STS [UR14+0x8], R2 ;  /* 0x00000802ff00b988 */ /* 0x000be4000800080e */
.L_x_33:
[----:B------:R-:W-:Y:S05]  /*0f50*/  BSYNC.RECONVERGENT B3 ;  /* 0x0000000000037941 */ /* 0x000fea0003800200 */
.L_x_28:
[----:B------:R-:W-:Y:S05]  /*0f60*/  WARPSYNC.ALL ;  /* 0x0000000000007948 */ /* 0x000fea0003800000 */
[----:B------:R-:W-:Y:S01]  /*0f70*/  NOP ;  /* 0x0000000000007918 */ /* 0x000fe20000000000 */
[----:B------:R-:W-:-:S04]  /*0f80*/  UIADD3 UR5, UPT, UPT, UR4, 0x80, URZ ;  /* 0x0000008004057890 */ /* 0x000fc8000fffe0ff */
[----:B------:R-:W-:-:S04]  /*0f90*/  UIADD3 UR6, UP0, UPT, UR5, UR16, URZ ;  /* 0x0000001005067290 */ /* 0x000fc8000ff1e0ff */
[----:B------:R-:W-:Y:S01]  /*0fa0*/  ULEA.HI.X.SX32 UR7, UR5, UR17, 0x1, UP0 ;  /* 0x0000001105077291 */ /* 0x000fe200080f0eff */
[----:B------:R-:W-:Y:S11]  /*0fb0*/  @P0 BRA `(.L_x_34) ;  /* 0x0000000000300947 */ /* 0x000ff60003800000 */
[----:B---345:R-:W3:Y:S01]  /*0fc0*/  S2R R2, SR_LANEID ;  /* 0x0000000000027919 */ /* 0x038ee20000000000 */
[----:B------:R-:W-:Y:S05]  /*0fd0*/  WARPSYNC.ALL ;  /* 0x0000000000007948 */ /* 0x000fea0003800000 */
[----:B------:R-:W-:Y:S01]  /*0fe0*/  NOP ;  /* 0x0000000000007918 */ /* 0x000fe20000000000 */
[----:B---3--:R-:W-:-:S05]  /*0ff0*/  IMAD.SHL.U32 R6, R2, 0x4, RZ ;  /* 0x0000000402067824 */ /* 0x008fca00078e00ff */
[----:B------:R-:W3:Y:S01]  /*1000*/  LDS R7, [R6+UR14] ;  /* 0x0000000e06077984 */ /* 0x000ee20008000800 */
[----:B------:R-:W-:-:S05]  /*1010*/  IADD3 R2, P1, PT, R6, UR6, RZ ;  /* 0x0000000606027c10 */ /* 0x000fca000ff3e0ff */
[----:B------:R-:W-:-:S05]  /*1020*/  IMAD.X R3, RZ, RZ, UR7, P1 ;  /* 0x00000007ff037e24 */ /* 0x000fca00088e06ff */
[----:B---3--:R3:W4:Y:S01]  /*1030*/  ATOMG.E.EXCH.STRONG.GPU PT, RZ, [R2], R7 ;  /* 0x0000000702ff73a8 */ /* 0x00872200041ee100 */
[----:B------:R-:W-:-:S04]  /*1040*/  DEPBAR {5,4,3,2,1,0} ;  /* 0x0000003f0000791a */ /* 0x000fc80000000000 */
[----:B------:R-:W5:Y:S02]  /*1050*/  CCTL.E.C.LDCU.IV.DEEP [UR6] ;  /* 0x0000000006007540 */ /* 0x000f640009c08000 */
[----:B-----5:R3:W-:Y:S01]  /*1060*/  UTMACCTL.IV [UR6] ;  /* 0x00000000060079b9 */ /* 0x0207e20008000000 */
[----:B------:R-:W-:Y:S01]  /*1070*/  NOP ;  /* 0x0000000000007918 */ /* 0x000fe20000000000 */
.L_x_34:
[----:B------:R-:W-:Y:S05]  /*1080*/  @P0 BRA `(.L_x_35) ;  /* 0x00000000000c0947 */ /* 0x000fea0003800000 */
[----:B------:R0:W-:Y:S01]  /*1090*/  UTMACMDFLUSH ;  /* 0x00000000000079b7 */ /* 0x0001e20000000000 */
[----:B------:R-:W-:Y:S05]  /*10a0*/  @P0 BRA `(.L_x_35) ;  /* 0x0000000000040947 */ /* 0x000fea0003800000 */
[----:B------:R-:W-:-:S04]  /*10b0*/  DEPBAR.LE SB0, 0x0 ;  /* 0x000080000000791a */ /* 0x000fc80000000000 */
.L_x_35:
[----:B------:R-:W-:Y:S05]  /*10c0*/  WARPSYNC.ALL ;  /* 0x0000000000007948 */ /* 0x000fea0003800000 */
[----:B------:R-:W-:Y:S01]  /*10d0*/  NOP ;  /* 0x0000000000007918 */ /* 0x000fe20000000000 */
[----:B----4-:R-:W-:Y:S06]  /*10e0*/  BAR.SYNC.DEFER_BLOCKING 0x0 ;  /* 0x0000000000007b1d */ /* 0x010fec0000010000 */
[----:B------:R-:W-:Y:S02]  /*10f0*/  BSSY.RECONVERGENT B3, `(.L_x_36) ;  /* 0x000000b000037945 */ /* 0x000fe40003800200 */
[----:B------:R-:W-:Y:S06]  /*1100*/  BAR.SYNC.DEFER_BLOCKING 0x0 ;  /* 0x0000000000007b1d */ /* 0x000fec0000010000 */
[----:B------:R4:W-:Y:S01]  /*1110*/  @!P0 STS [R11], RZ ;  /* 0x000000ff0b008388 */ /* 0x0009e20000000800 */
[----:B------:R-:W-:Y:S01]  /*1120*/  NOP ;  /* 0x0000000000007918 */ /* 0x000fe20000000000 */
[----:B------:R-:W-:Y:S05]  /*1130*/  @P3 BRA `(.L_x_37) ;  /* 0x0000000000183947 */ /* 0x000fea0003800000 */
[----:B---3-5:R-:W3:Y:S01]  /*1140*/  LDS R2, [UR14+0x8] ;  /* 0x0000080eff027984 */ /* 0x028ee20008000800 */
[----:B------:R-:W5:Y:S01]  /*1150*/  LDC.64 R6, c[0x0][0x390] ;  /* 0x0000e400ff067b82 */ /* 0x000f620000000a00 */
[----:B------:R-:W-:Y:S02]  /*1160*/  IMAD.MOV.U32 R3, RZ, RZ, 0x70 ;  /* 0x00000070ff037424 */ /* 0x000fe400078e00ff */
[----:B-----5:R5:W-:Y:S03]  /*1170*/  STS.64 [UR14], R6 ;  /* 0x00000006ff007988 */ /* 0x020be60008000a0e */
[----:B---3--:R-:W-:-:S05]  /*1180*/  LOP3.LUT R2, R2, 0x10, R3, 0xd8, !PT ;  /* 0x0000001002027812 */ /* 0x008fca00078ed803 */
[----:B------:R5:W-:Y:S02]  /*1190*/  STS [UR14+0x8], R2 ;  /* 0x00000802ff007988 */ /* 0x000be4000800080e */
.L_x_37:
[----:B---3--:R-:W-:Y:S05]  /*11a0*/  BSYNC.RECONVERGENT B3 ;  /* 0x0000000000037941 */ /* 0x008fea0003800200 */
.L_x_36:
[----:B------:R-:W-:Y:S04]  /*11b0*/  BSSY.RECONVERGENT B4, `(.L_x_38) ;  /* 0x0000011000047945 */ /* 0x000fe80003800200 */
[----:B------:R-:W-:Y:S04]  /*11c0*/  BSSY.RELIABLE B3, `(.L_x_39) ;  /* 0x000000e000037945 */ /* 0x000fe80003800100 */
[----:B------:R-:W-:Y:S05]  /*11d0*/  @P3 BRA `(.L_x_40) ;  /* 0x0000000000243947 */ /* 0x000fea0003800000 */
[----:B-----5:R-:W3:Y:S01]  /*11e0*/  LDS R2, [UR14+0x34] ;  /* 0x0000340eff027984 */ /* 0x020ee20008000800 */
[----:B------:R-:W-:-:S05]  /*11f0*/  IMAD.MOV.U32 R3, RZ, RZ, 0x3f000000 ;  /* 0x3f000000ff037424 */ /* 0x000fca00078e00ff */
[----:B---3--:R-:W-:-:S05]  /*1200*/  LOP3.LUT R2, R2, 0xff000000, R3, 0xb8, !PT ;  /* 0xff00000002027812 */ /* 0x008fca00078eb803 */
[----:B------:R3:W-:Y:S01]  /*1210*/  STS [UR14+0x34], R2 ;  /* 0x00003402ff007988 */ /* 0x0007e2000800080e */
[----:B------:R-:W-:Y:S05]  /*1220*/  @P3 BRA `(.L_x_41) ;  /* 0x00000000001c3947 */ /* 0x000fea0003800000 */
[----:B---3--:R-:W3:Y:S01]  /*1230*/  LDS R2, [UR14+0x38] ;  /* 0x0000380eff027984 */ /* 0x008ee20008000800 */
[----:B------:R-:W-:-:S05]  /*1240*/  IMAD.MOV.U32 R3, RZ, RZ, 0x3f ;  /* 0x0000003fff037424 */ /* 0x000fca00078e00ff */
[----:B---3--:R-:W-:-:S05]  /*1250*/  LOP3.LUT R2, R2, 0xff, R3, 0xb8, !PT ;  /* 0x000000ff02027812 */ /* 0x008fca00078eb803 */
[----:B------:R3:W-:Y:S02]  /*1260*/  STS [UR14+0x38], R2 ;  /* 0x00003802ff007988 */ /* 0x0007e4000800080e */
.L_x_40:
[----:B------:R-:W-:Y:S05]  /*1270*/  @P3 BREAK.RELIABLE B3 ;  /* 0x0000000000033942 */ /* 0x000fea0003800100 */
[----:B------:R-:W-:Y:S05]  /*1280*/  @P3 BRA `(.L_x_42) ;  /* 0x00000000000c3947 */ /* 0x000fea0003800000 */
[----:B------:R2:W-:Y:S02]  /*1290*/  STS [UR14+0x20], R5 ;  /* 0x00002005ff007988 */ /* 0x0005e4000800080e */
.L_x_41:
[----:B------:R-:W-:Y:S05]  /*12a0*/  BSYNC.RELIABLE B3 ;  /* 0x0000000000037941 */ /* 0x000fea0003800100 */
.L_x_39:
[----:B------:R2:W-:Y:S02]  /*12b0*/  @!P3 STS [UR14+0x24], R4 ;  /* 0x00002404ff00b988 */ /* 0x0005e4000800080e */
.L_x_42:
[----:B------:R-:W-:Y:S05]  /*12c0*/  BSYNC.RECONVERGENT B4 ;  /* 0x0000000000047941 */ /* 0x000fea0003800200 */
.L_x_38:
[----:B------:R-:W-:Y:S05]  /*12d0*/  WARPSYNC.ALL ;  /* 0x0000000000007948 */ /* 0x000fea0003800000 */
[----:B------:R-:W-:Y:S01]  /*12e0*/  NOP ;  /* 0x0000000000007918 */ /* 0x000fe20000000000 */
[----:B------:R-:W-:Y:S04]  /*12f0*/  BSSY.RECONVERGENT B4, `(.L_x_43) ;  /* 0x000000e000047945 */ /* 0x000fe80003800200 */
[----:B------:R-:W-:Y:S05]  /*1300*/  @P3 BRA `(.L_x_44) ;  /* 0x0000000000303947 */ /* 0x000fea0003800000 */
[----:B------:R-:W2:Y:S02]  /*1310*/  LDS R3, [UR14+0x34] ;  /* 0x0000340eff037984 */ /* 0x000ea40008000800 */
[----:B--2---:R-:W2:Y:S02]  /*1320*/  LDC.64 R4, c[0x0][0x3b8] ;  /* 0x0000ee00ff047b82 */ /* 0x004ea40000000a00 */
[----:B---3-5:R-:W3:Y:S01]  /*1330*/  LDS R2, [UR14+0x1c] ;  /* 0x00001c0eff027984 */ /* 0x028ee20008000800 */
[C---:B--2---:R-:W-:Y:S01]  /*1340*/  SHF.L.U64.HI R5, R4.reuse, 0x1, R5 ;  /* 0x0000000104057819 */ /* 0x044fe20000010205 */
[----:B------:R-:W-:-:S03]  /*1350*/  IMAD.SHL.U32 R4, R4, 0x2, RZ ;  /* 0x0000000204047824 */ /* 0x000fc600078e00ff */
[--C-:B------:R-:W-:Y:S02]  /*1360*/  SHF.R.U32.HI R7, RZ, 0x4, R5.reuse ;  /* 0x00000004ff077819 */ /* 0x100fe40000011605 */
[----:B------:R-:W-:-:S05]  /*1370*/  SHF.R.U64 R4, R4, 0x4, R5 ;  /* 0x0000000404047819 */ /* 0x000fca0000001205 */
[----:B------:R2:W-:Y:S01]  /*1380*/  STS [UR14+0xc], R4 ;  /* 0x00000c04ff007988 */ /* 0x0005e2000800080e */
[----:B------:R-:W-:Y:S02]  /*1390*/  LOP3.LUT R3, R3, 0x7, RZ, 0xb8, !PT ;  /* 0x0000000703037812 */ /* 0x000fe400078eb8ff */
[----:B---3--:R-:W-:-:S03]  /*13a0*/  LOP3.LUT R2, R2, 0xf, R7, 0xb8, !PT ;  /* 0x0000000f02027812 */ /* 0x008fc600078eb807 */
[----:B------:R2:W-:Y:S04]  /*13b0*/  STS [UR14+0x34], R3 ;  /* 0x00003403ff007988 */ /* 0x0005e8000800080e */
[----:B------:R2:W-:Y:S02]  /*13c0*/  STS [UR14+0x1c], R2 ;  /* 0x00001c02ff007988 */ /* 0x0005e4000800080e */
.L_x_44:
[----:B------:R-:W-:Y:S05]  /*13d0*/  BSYNC.RECONVERGENT B4 ;  /* 0x0000000000047941 */ /* 0x000fea0003800200 */
.L_x_43:
[----:B------:R-:W-:Y:S04]  /*13e0*/  BSSY.RECONVERGENT B5, `(.L_x_45) ;  /* 0x000001a000057945 */ /* 0x000fe80003800200 */
[----:B------:R-:W-:Y:S04]  /*13f0*/  BSSY.RELIABLE B4, `(.L_x_46) ;  /* 0x0000015000047945 */ /* 0x000fe80003800100 */
[----:B------:R-:W-:Y:S05]  /*1400*/  @P3 BRA `(.L_x_47) ;  /* 0x0000000000203947 */ /* 0x000fea0003800000 */
[----:B--23-5:R-:W2:Y:S02]  /*1410*/  LDS R2, [UR14+0x34] ;  /* 0x0000340eff027984 */ /* 0x02cea40008000800 */
[----:B--2---:R-:W-:-:S05]  /*1420*/  LOP3.LUT R2, R2, 0x38, RZ, 0xb8, !PT ;  /* 0x0000003802027812 */ /* 0x004fca00078eb8ff */
[----:B------:R2:W-:Y:S01]  /*1430*/  STS [UR14+0x34], R2 ;  /* 0x00003402ff007988 */ /* 0x0005e2000800080e */
[----:B------:R-:W-:Y:S05]  /*1440*/  @P3 BRA `(.L_x_48) ;  /* 0x0000000000203947 */ /* 0x000fea0003800000 */
[----:B--2---:R-:W2:Y:S01]  /*1450*/  LDS R2, [UR14+0x8] ;  /* 0x0000080eff027984 */ /* 0x004ea20008000800 */
[----:B------:R-:W-:-:S05]  /*1460*/  IMAD.MOV.U32 R3, RZ, RZ, 0x780 ;  /* 0x00000780ff037424 */ /* 0x000fca00078e00ff */
[----:B--2---:R-:W-:-:S05]  /*1470*/  LOP3.LUT R2, R2, 0x500, R3, 0xd8, !PT ;  /* 0x0000050002027812 */ /* 0x004fca00078ed803 */
[----:B------:R2:W-:Y:S02]  /*1480*/  STS [UR14+0x8], R2 ;  /* 0x00000802ff007988 */ /* 0x0005e4000800080e */
.L_x_47:
[----:B------:R-:W-:Y:S05]  /*1490*/  @P3 BRA `(.L_x_49) ;  /* 0x0000000000283947 */ /* 0x000fea0003800000 */
[----:B--23-5:R-:W2:Y:S02]  /*14a0*/  LDS R2, [UR14+0x8] ;  /* 0x0000080eff027984 */ /* 0x02cea40008000800 */
[----:B--2---:R-:W-:-:S05]  /*14b0*/  LOP3.LUT R2, R2, 0x1800, RZ, 0xb8, !PT ;  /* 0x0000180002027812 */ /* 0x004fca00078eb8ff */
[----:B------:R3:W-:Y:S02]  /*14c0*/  STS [UR14+0x8], R2 ;  /* 0x00000802ff007988 */ /* 0x0007e4000800080e */
.L_x_48:
[----:B------:R-:W-:Y:S05]  /*14d0*/  @P3 BREAK.RELIABLE B4 ;  /* 0x0000000000043942 */ /* 0x000fea0003800100 */
[----:B------:R-:W-:Y:S05]  /*14e0*/  @P3 BRA `(.L_x_50) ;  /* 0x0000000000243947 */ /* 0x000fea0003800000 */
[----:B--23--:R-:W2:Y:S01]  /*14f0*/  LDS R2, [UR14+0x8] ;  /* 0x0000080eff027984 */ /* 0x00cea20008000800 */
[----:B------:R-:W-:-:S05]  /*1500*/  IMAD.MOV.U32 R3, RZ, RZ, 0x6000 ;  /* 0x00006000ff037424 */ /* 0x000fca00078e00ff */
[----:B--2---:R-:W-:-:S04]  /*1510*/  LOP3.LUT R2, R2, 0x6000, R3, 0xd8, !PT ;  /* 0x0000600002027812 */ /* 0x004fc800078ed803 */
[----:B------:R-:W-:-:S05]  /*1520*/  LOP3.LUT R2, R2, 0x400000, RZ, 0xb8, !PT ;  /* 0x0040000002027812 */ /* 0x000fca00078eb8ff */
[----:B------:R2:W-:Y:S02]  /*1530*/  STS [UR14+0x8], R2 ;  /* 0x00000802ff007988 */ /* 0x0005e4000800080e */
.L_x_49:
[----:B------:R-:W-:Y:S05]  /*1540*/  BSYNC.RELIABLE B4 ;  /* 0x0000000000047941 */ /* 0x000fea0003800100 */
.L_x_46:
[----:B--23-5:R-:W2:Y:S02]  /*1550*/  @!P3 LDS R2, [UR14+0x8] ;  /* 0x0000080eff02b984 */ /* 0x02cea40008000800 */
[----:B--2---:R-:W-:-:S05]  /*1560*/  @!P3 LOP3.LUT R2, R2, 0x8000, RZ, 0xb8, !PT ;  /* 0x000080000202b812 */ /* 0x004fca00078eb8ff */
[----:B------:R5:W-:Y:S02]  /*1570*/  @!P3 STS [UR14+0x8], R2 ;  /* 0x00000802ff00b988 */ /* 0x000be4000800080e */
.L_x_50:
[----:B------:R-:W-:Y:S05]  /*1580*/  BSYNC.RECONVERGENT B5 ;  /* 0x0000000000057941 */ /* 0x000fea0003800200 */
.L_x_45:
[----:B------:R-:W-:Y:S05]  /*1590*/  WARPSYNC.ALL ;  /* 0x0000000000007948 */ /* 0x000fea0003800000 */
[----:B------:R-:W-:Y:S01]  /*15a0*/  NOP ;  /* 0x0000000000007918 */ /* 0x000fe20000000000 */
[----:B------:R-:W-:-:S04]  /*15b0*/  UIADD3 UR4, UPT, UPT, UR4, 0x100, URZ ;  /* 0x0000010004047890 */ /* 0x000fc8000fffe0ff */
[----:B------:R-:W-:-:S04]  /*15c0*/  UIADD3 UR16, UP0, UPT, UR4, UR16, URZ ;  /* 0x0000001004107290 */ /* 0x000fc8000ff1e0ff */
[----:B------:R-:W-:Y:S01]  /*15d0*/  ULEA.HI.X.SX32 UR17, UR4, UR17, 0x1, UP0 ;  /* 0x0000001104117291 */ /* 0x000fe200080f0eff */
[----:B------:R-:W-:Y:S11]  /*15e0*/  @P0 BRA `(.L_x_51) ;  /* 0x0000000000300947 */ /* 0x000ff60003800000 */
[----:B--23-5:R-:W2:Y:S01]  /*15f0*/  S2R R2, SR_LANEID ;  /* 0x0000000000027919 */ /* 0x02cea20000000000 */
[----:B------:R-:W-:Y:S05]  /*1600*/  WARPSYNC.ALL ;  /* 0x0000000000007948 */ /* 0x000fea0003800000 */
[----:B------:R-:W-:Y:S01]  /*1610*/  NOP ;  /* 0x0000000000007918 */ /* 0x000fe20000000000 */
[----:B--2---:R-:W-:-:S05]  /*1620*/  IMAD.SHL.U32 R4, R2, 0x4, RZ ;  /* 0x0000000402047824 */ /* 0x004fca00078e00ff */
[----:B------:R-:W2:Y:S01]  /*1630*/  LDS R5, [R4+UR14] ;  /* 0x0000000e04057984 */ /* 0x000ea20008000800 */
[----:B------:R-:W-:-:S05]  /*1640*/  IADD3 R2, P1, PT, R4, UR16, RZ ;  /* 0x0000001004027c10 */ /* 0x000fca000ff3e0ff */
[----:B------:R-:W-:-:S05]  /*1650*/  IMAD.X R3, RZ, RZ, UR17, P1 ;  /* 0x00000011ff037e24 */ /* 0x000fca00088e06ff */
[----:B--2---:R2:W3:Y:S01]  /*1660*/  ATOMG.E.EXCH.STRONG.GPU PT, RZ, [R2], R5 ;  /* 0x0000000502ff73a8 */ /* 0x0044e200041ee100 */
[----:B------:R-:W-:-:S04]  /*1670*/  DEPBAR {5,4,3,2,1,0} ;  /* 0x0000003f0000791a */ /* 0x000fc80000000000 */
[----:B------:R-:W5:Y:S02]  /*1680*/  CCTL.E.C.LDCU.IV.DEEP [UR16] ;  /* 0x0000000010007540 */ /* 0x000f640009c08000 */
[----:B-----5:R2:W-:Y:S01]  /*1690*/  UTMACCTL.IV [UR16] ;  /* 0x00000000100079b9 */ /* 0x0205e20008000000 */
[----:B------:R-:W-:Y:S01]  /*16a0*/  NOP ;  /* 0x0000000000007918 */ /* 0x000fe20000000000 */
.L_x_51:
[----:B------:R-:W-:Y:S05]  /*16b0*/  @P0 BRA `(.L_x_52) ;  /* 0x00000000000c0947 */ /* 0x000fea0003800000 */
[----:B------:R0:W-:Y:S01]  /*16c0*/  UTMACMDFLUSH ;  /* 0x00000000000079b7 */ /* 0x0001e20000000000 */
[----:B------:R-:W-:Y:S05]  /*16d0*/  @P0 BRA `(.L_x_52) ;  /* 0x0000000000040947 */ /* 0x000fea0003800000 */
[----:B------:R-:W-:-:S04]  /*16e0*/  DEPBAR.LE SB0, 0x0 ;  /* 0x000080000000791a */ /* 0x000fc80000000000 */
.L_x_52:
[----:B------:R-:W-:Y:S05]  /*16f0*/  WARPSYNC.ALL ;  /* 0x0000000000007948 */ /* 0x000fea0003800000 */
[----:B------:R-:W-:Y:S01]  /*1700*/  NOP ;  /* 0x0000000000007918 */ /* 0x000fe20000000000 */
[----:B---3--:R-:W-:Y:S01]  /*1710*/  BAR.SYNC.DEFER_BLOCKING 0x0 ;  /* 0x0000000000007b1d */ /* 0x008fe20000010000 */
[----:B------:R-:W-:Y:S01]  /*1720*/  ISETP.GE.AND P0, PT, R13, 0x1, PT ;  /* 0x000000010d00780c */ /* 0x000fe20003f06270 */
[----:B------:R-:W-:Y:S01]  /*1730*/  USHF.L.U32 UR11, UR11, 0x8, URZ ;  /* 0x000000080b0b7899 */ /* 0x000fe200080006ff */
[----:B--2--5:R-:W-:Y:S01]  /*1740*/  SHF.R.U32.HI R2, RZ, 0x5, R0 ;  /* 0x00000005ff027819 */ /* 0x024fe20000011600 */
[----:B------:R-:W-:-:S02]  /*1750*/  USHF.L.U32 UR31, UR31, 0x6, URZ ;  /* 0x000000061f1f7899 */ /* 0x000fc400080006ff */
[----:B------:R-:W-:Y:S01]  /*1760*/  VOTEU.ALL UP0, P3 ;  /* 0x0000000000ff7886 */ /* 0x000fe20001800000 */
[----:B------:R-:W-:Y:S01]  /*1770*/  UMOV UR4, 0x1 ;  /* 0x0000000100047882 */ /* 0x000fe20000000000 */
[----:B------:R-:W-:Y:S01]  /*1780*/  VOTEU.ALL UP1, P3 ;  /* 0x0000000000ff7886 */ /* 0x000fe20001820000 */
[----:B------:R-:W-:Y:S02]  /*1790*/  R2UR UR15, R2 ;  /* 0x00000000020f72ca */ /* 0x000fe400000e0000 */
[----:B------:R-:W-:-:S04]  /*17a0*/  @!UP0 UIADD3 UR8, UPT, UPT, -UR4, 0x100000, URZ ;  /* 0x0010000004088890 */ /* 0x000fc8000fffe1ff */
[----:B------:R-:W-:Y:S02]  /*17b0*/  @!UP0 USHF.L.U32 UR9, UR8, 0xb, URZ ;  /* 0x0000000b08098899 */ /* 0x000fe400080006ff */
[----:B------:R-:W-:Y:S02]  /*17c0*/  @!UP0 USHF.L.U32 UR8, UR8, 0x1, URZ ;  /* 0x0000000108088899 */ /* 0x000fe400080006ff */
[----:B------:R-:W-:-:S04]  /*17d0*/  @!UP0 UIADD3 UR4, UPT, UPT, -UR4, 0x100000, URZ ;  /* 0x0010000004048890 */ /* 0x000fc8000fffe1ff */
[----:B------:R-:W-:Y:S02]  /*17e0*/  @!UP0 USHF.L.U32 UR5, UR4, 0xb, URZ ;  /* 0x0000000b04058899 */ /* 0x000fe400080006ff */
[----:B------:R-:W-:Y:S01]  /*17f0*/  @!UP0 USHF.L.U32 UR4, UR4, 0x1, URZ ;  /* 0x0000000104048899 */ /* 0x000fe200080006ff */
[----:B------:R-:W-:Y:S01]  /*1800*/  VOTEU.ALL UP0, P3 ;  /* 0x0000000000ff7886 */ /* 0x000fe20001800000 */
[----:B------:R-:W2:Y:S04]  /*1810*/  FENCE.VIEW.ASYNC.S ;  /* 0x00000000000073c6 */ /* 0x000ea80000000000 */
[----:B--2---:R2:W3:Y:S06]  /*1820*/  @!UP0 SYNCS.EXCH.64 URZ, [UR14+0x14000], UR8 ;  /* 0x014000080eff85b2 */ /* 0x0044ec0008000100 */
[----:B------:R2:W5:Y:S01]  /*1830*/  @!UP1 SYNCS.EXCH.64 URZ, [UR14+0x14010], UR4 ;  /* 0x014010040eff95b2 */ /* 0x0005620008000100 */
[----:B------:R-:W-:Y:S05]  /*1840*/  @!P0 BRA `(.L_x_53) ;  /* 0x0000000800908947 */ /* 0x000fea0003800000 */
[----:B---3-5:R-:W-:Y:S01]  /*1850*/  BAR.SYNC.DEFER_BLOCKING 0x0 ;  /* 0x0000000000007b1d */ /* 0x028fe20000010000 */
[----:B------:R-:W-:Y:S01]  /*1860*/  ELECT P1, URZ, PT ;  /* 0x0000000000ff782f */ /* 0x000fe20003820000 */
[----:B------:R-:W-:Y:S01]  /*1870*/  @!P3 IMAD.MOV.U32 R2, RZ, RZ, 0x14000 ;  /* 0x00014000ff02b424 */ /* 0x000fe200078e00ff */
[----:B--2---:R-:W-:Y:S02]  /*1880*/  ULOP3.LUT UR5, UR15, 0x1, URZ, 0xc0, !UPT ;  /* 0x000000010f057892 */ /* 0x004fe4000f8ec0ff */
[C---:B------:R-:W-:Y:S02]  /*1890*/  ISETP.LT.U32.AND P1, PT, R10.reuse, 0x40, P1 ;  /* 0x000000400a00780c */ /* 0x040fe40000f21070 */
[----:B------:R-:W-:Y:S01]  /*18a0*/  ELECT P0, URZ, PT ;  /* 0x0000000000ff782f */ /* 0x000fe20003800000 */
[----:B------:R-:W-:Y:S02]  /*18b0*/  ULEA UR8, UR5, UR14, 0xd ;  /* 0x0000000e05087291 */ /* 0x000fe4000f8e68ff */
[----:B------:R-:W-:Y:S01]  /*18c0*/  USHF.L.U32 UR30, UR5, 0x6, URZ ;  /* 0x00000006051e7899 */ /* 0x000fe200080006ff */
[----:B------:R-:W-:Y:S01]  /*18d0*/  ISETP.LT.U32.AND P0, PT, R10, 0x40, P0 ;  /* 0x000000400a00780c */ /* 0x000fe20000701070 */
[----:B------:R-:W-:-:S02]  /*18e0*/  UIADD3 UR4, UPT, UPT, UR14, 0x10000, URZ ;  /* 0x000100000e047890 */ /* 0x000fc4000fffe0ff */
[----:B------:R-:W-:Y:S02]  /*18f0*/  USHF.R.U32.HI UR18, URZ, 0x4, UR14 ;  /* 0x00000004ff127899 */ /* 0x000fe4000801160e */
[----:B------:R-:W-:Y:S02]  /*1900*/  USHF.R.U32.HI UR4, URZ, 0x4, UR4 ;  /* 0x00000004ff047899 */ /* 0x000fe40008011604 */
[----:B------:R-:W-:Y:S01]  /*1910*/  VOTEU.ANY UP1, P1 ;  /* 0x0000000000ff7886 */ /* 0x000fe20000820100 */
[----:B------:R-:W-:Y:S01]  /*1920*/  VOTEU.ANY UP0, P1 ;  /* 0x0000000000ff7886 */ /* 0x000fe20000800100 */
[----:B------:R-:W-:Y:S01]  /*1930*/  UMOV UR10, UR30 ;  /* 0x0000001e000a7c82 */ /* 0x000fe20008000000 */
[----:B------:R-:W-:Y:S02]  /*1940*/  USGXT.U32 UR18, UR18, 0xe ;  /* 0x0000000e1212789a */ /* 0x000fe40008000000 */
[----:B------:R-:W-:Y:S01]  /*1950*/  @UP1 UIADD3 UR28, UPT, UPT, UR8, 0x10000, URZ ;  /* 0x00010000081c1890 */ /* 0x000fe2000fffe0ff */
[----:B------:R2:W-:Y:S01]  /*1960*/  @!P3 SYNCS.ARRIVE.TRANS64 RZ, [UR14+0x14000], R2 ;  /* 0x01400002ffffb9a7 */ /* 0x0005e2000800000e */
[----:B------:R-:W-:Y:S01]  /*1970*/  @UP1 UIADD3 UR29, UPT, UPT, UR14, 0x14000, URZ ;  /* 0x000140000e1d1890 */ /* 0x000fe2000fffe0ff */
[----:B------:R-:W-:Y:S01]  /*1980*/  BAR.SYNC.DEFER_BLOCKING 0x0 ;  /* 0x0000000000007b1d */ /* 0x000fe20000010000 */
[----:B------:R-:W-:-:S02]  /*1990*/  UIMAD UR8, UR5, 0x6000, UR8 ;  /* 0x00006000050878a4 */ /* 0x000fc4000f8e0208 */
[----:B------:R-:W-:-:S03]  /*19a0*/  USGXT.U32 UR22, UR4, 0xe ;  /* 0x0000000e0416789a */ /* 0x000fc60008000000 */
[----:B------:R-:W-:Y:S01]  /*19b0*/  VOTEU.ANY UP2, P0 ;  /* 0x0000000000ff7886 */ /* 0x000fe20000040100 */
[----:B------:R-:W-:Y:S01]  /*19c0*/  VOTEU.ANY UP1, P0 ;  /* 0x0000000000ff7886 */ /* 0x000fe20000020100 */
[----:B------:R-:W-:Y:S01]  /*19d0*/  UMOV UR4, URZ ;  /* 0x000000ff00047c82 */ /* 0x000fe20008000000 */
[----:B------:R-:W-:Y:S01]  /*19e0*/  UMOV UR19, 0x40004040 ;  /* 0x4000404000137882 */ /* 0x000fe20000000000 */
[----:B------:R-:W-:Y:S01]  /*19f0*/  UMOV UR23, 0x40004040 ;  /* 0x4000404000177882 */ /* 0x000fe20000000000 */
[----:B------:R-:W-:Y:S01]  /*1a00*/  @UP2 UIADD3 UR9, UPT, UPT, UR14, 0x14000, URZ ;  /* 0x000140000e092890 */ /* 0x000fe2000fffe0ff */
[----:B------:R2:W-:Y:S01]  /*1a10*/  @UP0 UTMALDG.2D [UR28], [UR12] ;  /* 0x0000001c0c0005b4 */ /* 0x0005e20008008000 */
[----:B------:R-:W-:-:S04]  /*1a20*/  UIADD3 UR20, UP0, UPT, UR18, 0x2, URZ ;  /* 0x0000000212147890 */ /* 0x000fc8000ff1e0ff */
[----:B------:R-:W-:Y:S02]  /*1a30*/  UIADD3.X UR21, UPT, UPT, UR4, 0x40004040, URZ, UP0, !UPT ;  /* 0x4000404004157890 */ /* 0x000fe400087fe4ff */
[----:B------:R-:W-:Y:S01]  /*1a40*/  UIADD3 UR24, UP0, UPT, UR22, 0x2, URZ ;  /* 0x0000000216187890 */ /* 0x000fe2000ff1e0ff */
[----:B------:R3:W-:Y:S06]  /*1a50*/  MEMBAR.ALL.CTA ;  /* 0x0000000000007992 */ /* 0x0007ec0000008000 */
[----:B---3--:R-:W3:Y:S01]  /*1a60*/  FENCE.VIEW.ASYNC.S ;  /* 0x00000000000073c6 */ /* 0x008ee20000000000 */
[----:B------:R-:W-:-:S02]  /*1a70*/  UIADD3.64 UR32, UPT, UPT, UR20, 0x2, URZ ;  /* 0x0000000214207897 */ /* 0x000fc4000fffe0ff */
[----:B------:R-:W-:Y:S02]  /*1a80*/  UIADD3.X UR25, UPT, UPT, UR4, 0x40004040, URZ, UP0, !UPT ;  /* 0x4000404004197890 */ /* 0x000fe400087fe4ff */
[----:B------:R-:W-:Y:S02]  /*1a90*/  UIADD3.64 UR34, UPT, UPT, UR20, 0x4, URZ ;  /* 0x0000000414227897 */ /* 0x000fe4000fffe0ff */
[----:B------:R-:W-:Y:S02]  /*1aa0*/  UIADD3.64 UR36, UPT, UPT, UR20, 0x7fe, URZ ;  /* 0x000007fe14247897 */ /* 0x000fe4000fffe0ff */
[----:B------:R-:W-:Y:S02]  /*1ab0*/  UIADD3.64 UR38, UPT, UPT, UR20, 0x800, URZ ;  /* 0x0000080014267897 */ /* 0x000fe4000fffe0ff */
[----:B------:R-:W-:Y:S02]  /*1ac0*/  UIADD3.64 UR40, UPT, UPT, UR20, 0x802, URZ ;  /* 0x0000080214287897 */ /* 0x000fe4000fffe0ff */
[----:B------:R-:W-:-:S02]  /*1ad0*/  UIADD3.64 UR42, UPT, UPT, UR20, 0x804, URZ ;  /* 0x00000804142a7897 */ /* 0x000fc4000fffe0ff */
[----:B------:R-:W-:Y:S02]  /*1ae0*/  UIADD3.64 UR44, UPT, UPT, UR24, 0x2, URZ ;  /* 0x00000002182c7897 */ /* 0x000fe4000fffe0ff */
[----:B------:R-:W-:Y:S02]  /*1af0*/  UIADD3.64 UR46, UPT, UPT, UR24, 0x4, URZ ;  /* 0x00000004182e7897 */ /* 0x000fe4000fffe0ff */
[----:B------:R-:W-:Y:S02]  /*1b00*/  UIADD3.64 UR48, UPT, UPT, UR24, 0x1fe, URZ ;  /* 0x000001fe18307897 */ /* 0x000fe4000fffe0ff */
[----:B------:R-:W-:Y:S02]  /*1b10*/  UIADD3.64 UR50, UPT, UPT, UR24, 0x200, URZ ;  /* 0x0000020018327897 */ /* 0x000fe4000fffe0ff */
[----:B------:R-:W-:Y:S01]  /*1b20*/  UIADD3.64 UR52, UPT, UPT, UR24, 0x202, URZ ;  /* 0x0000020218347897 */ /* 0x000fe2000fffe0ff */
[----:B---3--:R-:W-:Y:S01]  /*1b30*/  BAR.SYNC.DEFER_BLOCKING 0x0 ;  /* 0x0000000000007b1d */ /* 0x008fe20000010000 */
[----:B------:R-:W-:-:S02]  /*1b40*/  UIADD3.64 UR54, UPT, UPT, UR24, 0x204, URZ ;  /* 0x0000020418367897 */ /* 0x000fc4000fffe0ff */
[----:B------:R-:W-:-:S03]  /*1b50*/  UISETP.NE.U32.AND UP0, UPT, UR15, URZ, UPT ;  /* 0x000000ff0f00728c */ /* 0x000fc6000bf05070 */
[----:B------:R2:W-:Y:S02]  /*1b60*/  @UP1 UTMALDG.2D [UR8], [UR6] ;  /* 0x00000008060015b4 */ /* 0x0005e40008008000 */
[----:B------:R-:W-:Y:S06]  /*1b70*/  BAR.SYNC.DEFER_BLOCKING 0x0 ;  /* 0x0000000000007b1d */ /* 0x000fec0000010000 */
[----:B------:R-:W3:Y:S02]  /*1b80*/  SYNCS.PHASECHK.TRANS64.TRYWAIT P0, [UR14+0x14000], RZ ;  /* 0x014000ffff0075a7 */ /* 0x000ee4000800110e */
[----:B--23--:R-:W-:Y:S05]  /*1b90*/  @!P0 BRA `(.L_x_54) ;  /* 0x0000001000448947 */ /* 0x00cfea0003800000 */
.L_x_66:
[----:B------:R-:W-:Y:S05]  /*1ba0*/  BRA.U UP0, `(.L_x_55) ;  /* 0x0000000100647547 */ /* 0x000fea000b800000 */
[----:B------:R-:W-:Y:S01]  /*1bb0*/  UMOV UR4, 0x0 ;  /* 0x0000000000047882 */ /* 0x000fe20000000000 */
[----:B------:R-:W-:Y:S01]  /*1bc0*/  UMOV UR5, 0x4400490 ;  /* 0x0440049000057882 */ /* 0x000fe20000000000 */
[----:B------:R-:W-:Y:S01]  /*1bd0*/  UMOV UR8, 0x0 ;  /* 0x0000000000087882 */ /* 0x000fe20000000000 */
[----:B------:R-:W-:Y:S01]  /*1be0*/  UMOV UR9, 0x4400490 ;  /* 0x0440049000097882 */ /* 0x000fe20000000000 */
[----:B------:R-:W-:Y:S01]  /*1bf0*/  UMOV UR28, 0x0 ;  /* 0x00000000001c7882 */ /* 0x000fe20000000000 */
[----:B------:R-:W-:Y:S01]  /*1c00*/  UMOV UR29, 0x4400490 ;  /* 0x04400490001d7882 */ /* 0x000fe20000000000 */
[----:B------:R2:W-:Y:S01]  /*1c10*/  UTCHMMA gdesc[UR22], gdesc[UR18], tmem[UR26], tmem[UR4], idesc[UR5], !UPT ;  /* 0x00ff0412160075ea */ /* 0x0005e2000f80001a */
[----:B------:R-:W-:Y:S01]  /*1c20*/  UMOV UR56, 0x0 ;  /* 0x0000000000387882 */ /* 0x000fe20000000000 */
[----:B------:R-:W-:Y:S01]  /*1c30*/  UMOV UR57, 0x4400490 ;  /* 0x0440049000397882 */ /* 0x000fe20000000000 */
[----:B------:R2:W-:Y:S01]  /*1c40*/  UTCHMMA gdesc[UR24], gdesc[UR20], tmem[UR26], tmem[UR8], idesc[UR9], UPT ;  /* 0x00ff0814180075ea */ /* 0x0005e2000b80001a */
        /* <DEDUP_REMOVED lines=12> */
[----:B------:R2:W-:Y:S01]  /*1d10*/  UTCHMMA gdesc[UR52], gdesc[UR40], tmem[UR26], tmem[UR62], idesc[UR63], UPT ;  /* 0x00ff3e28340075ea */ /* 0x0005e2000b80001a */
[----:B------:R2:W-:Y:S01]  /*1d20*/  UTCHMMA gdesc[UR54], gdesc[UR42], tmem[UR26], tmem[UR64], idesc[UR65], UPT ;  /* 0x00ff402a360075ea */ /* 0x0005e2000b80001a */
[----:B------:R-:W-:Y:S01]  /*1d30*/  NOP ;  /* 0x0000000000007918 */ /* 0x000fe20000000000 */
.L_x_55:
[----:B------:R-:W-:Y:S01]  /*1d40*/  ELECT P0, URZ, PT ;  /* 0x0000000000ff782f */ /* 0x000fe20003800000 */
[----:B--2---:R-:W-:-:S03]  /*1d50*/  UIADD3 UR4, UPT, UPT, UR14, 0x14010, URZ ;  /* 0x000140100e047890 */ /* 0x004fc6000fffe0ff */
[----:B------:R-:W-:Y:S01]  /*1d60*/  ISETP.LT.U32.AND P0, PT, R10, 0x20, P0 ;  /* 0x000000200a00780c */ /* 0x000fe20000701070 */
[----:B------:R-:W-:-:S12]  /*1d70*/  UMOV UR5, URZ ;  /* 0x000000ff00057c82 */ /* 0x000fd80008000000 */
[----:B------:R-:W-:Y:S01]  /*1d80*/  VOTEU.ANY UP0, P0 ;  /* 0x0000000000ff7886 */ /* 0x000fe20000000100 */
[----:B------:R-:W-:Y:S01]  /*1d90*/  VOTEU.ANY UP1, P0 ;  /* 0x0000000000ff7886 */ /* 0x000fe20000020100 */
[----:B------:R-:W-:-:S03]  /*1da0*/  ISETP.GE.U32.AND P0, PT, R13, 0x81, PT ;  /* 0x000000810d00780c */ /* 0x000fc60003f06070 */
[----:B------:R-:W-:Y:S02]  /*1db0*/  @UP0 UMOV UR8, UR4 ;  /* 0x0000000400080c82 */ /* 0x000fe40008000000 */
[----:B------:R2:W-:Y:S01]  /*1dc0*/  @UP1 UTCBAR [UR8], URZ ;  /* 0x000000ff080013e9 */ /* 0x0005e200080000ff */
[----:B------:R-:W-:Y:S06]  /*1dd0*/  BAR.SYNC.DEFER_BLOCKING 0x0 ;  /* 0x0000000000007b1d */ /* 0x000fec0000010000 */
[----:B------:R-:W3:Y:S02]  /*1de0*/  SYNCS.PHASECHK.TRANS64.TRYWAIT P1, [UR14+0x14010], RZ ;  /* 0x014010ffff0075a7 */ /* 0x000ee4000802110e */
[----:B--23--:R-:W-:Y:S05]  /*1df0*/  @!P1 BRA `(.L_x_56) ;  /* 0x0000000c00b89947 */ /* 0x00cfea0003800000 */
.L_x_67:
[----:B------:R-:W-:Y:S05]  /*1e00*/  @!P0 BRA `(.L_x_53) ;  /* 0x0000000400208947 */ /* 0x000fea0003800000 */
[----:B------:R-:W-:Y:S01]  /*1e10*/  IMAD.MOV.U32 R2, RZ, RZ, 0x1 ;  /* 0x00000001ff027424 */ /* 0x000fe200078e00ff */
[----:B------:R-:W2:Y:S01]  /*1e20*/  LDCU UR68, c[0x0][0x3a0] ;  /* 0x00007400ff4477ac */ /* 0x000ea20008000800 */
[----:B------:R-:W-:-:S05]  /*1e30*/  UMOV UR27, 0x80 ;  /* 0x00000080001b7882 */ /* 0x000fca0000000000 */
.L_x_60:
[----:B------:R-:W-:Y:S01]  /*1e40*/  BAR.SYNC.DEFER_BLOCKING 0x0 ;  /* 0x0000000000007b1d */ /* 0x000fe20000010000 */
[----:B------:R-:W-:Y:S01]  /*1e50*/  ELECT P1, URZ, PT ;  /* 0x0000000000ff782f */ /* 0x000fe20003820000 */
[----:B------:R-:W-:Y:S01]  /*1e60*/  @!P3 IMAD.MOV.U32 R3, RZ, RZ, 0x14000 ;  /* 0x00014000ff03b424 */ /* 0x000fe200078e00ff */
[----:B------:R-:W-:Y:S02]  /*1e70*/  ULOP3.LUT UR8, UR15, 0x1, URZ, 0xc0, !UPT ;  /* 0x000000010f087892 */ /* 0x000fe4000f8ec0ff */
[C---:B------:R-:W-:Y:S02]  /*1e80*/  ISETP.LT.U32.AND P1, PT, R10.reuse, 0x40, P1 ;  /* 0x000000400a00780c */ /* 0x040fe40000f21070 */
[----:B------:R-:W-:Y:S01]  /*1e90*/  ELECT P0, URZ, PT ;  /* 0x0000000000ff782f */ /* 0x000fe20003800000 */
[----:B------:R-:W-:Y:S02]  /*1ea0*/  ULEA UR9, UR8, UR14, 0xd ;  /* 0x0000000e08097291 */ /* 0x000fe4000f8e68ff */
[----:B------:R-:W-:Y:S01]  /*1eb0*/  ULEA UR30, UR8, UR27, 0x6 ;  /* 0x0000001b081e7291 */ /* 0x000fe2000f8e30ff */
[----:B------:R-:W-:Y:S01]  /*1ec0*/  ISETP.LT.U32.AND P0, PT, R10, 0x40, P0 ;  /* 0x000000400a00780c */ /* 0x000fe20000701070 */
[----:B------:R-:W-:-:S05]  /*1ed0*/  UIMAD UR8, UR8, 0x6000, UR9 ;  /* 0x00006000080878a4 */ /* 0x000fca000f8e0209 */
[----:B------:R-:W-:Y:S01]  /*1ee0*/  UMOV UR10, UR30 ;  /* 0x0000001e000a7c82 */ /* 0x000fe20008000000 */
[----:B------:R-:W-:-:S05]  /*1ef0*/  VOTEU.ANY UP0, P1 ;  /* 0x0000000000ff7886 */ /* 0x000fca0000800100 */
[----:B------:R-:W-:Y:S01]  /*1f00*/  @UP0 UIADD3 UR28, UPT, UPT, UR9, 0x10000, URZ ;  /* 0x00010000091c0890 */ /* 0x000fe2000fffe0ff */
[----:B------:R3:W-:Y:S01]  /*1f10*/  @!P3 SYNCS.ARRIVE.TRANS64 RZ, [UR14+0x14000], R3 ;  /* 0x01400003ffffb9a7 */ /* 0x0007e2000800000e */
[----:B------:R-:W-:Y:S01]  /*1f20*/  @UP0 UIADD3 UR29, UPT, UPT, UR14, 0x14000, URZ ;  /* 0x000140000e1d0890 */ /* 0x000fe2000fffe0ff */
[----:B------:R-:W-:Y:S01]  /*1f30*/  VOTEU.ANY UP0, P1 ;  /* 0x0000000000ff7886 */ /* 0x000fe20000800100 */
[----:B------:R-:W-:Y:S01]  /*1f40*/  BAR.SYNC.DEFER_BLOCKING 0x0 ;  /* 0x0000000000007b1d */ /* 0x000fe20000010000 */
[----:B---3--:R-:W-:-:S05]  /*1f50*/  IMAD.U32 R3, R2, -0x80000000, RZ ;  /* 0x8000000002037824 */ /* 0x008fca00078e00ff */
[----:B------:R-:W-:-:S05]  /*1f60*/  VOTEU.ANY UP1, P0 ;  /* 0x0000000000ff7886 */ /* 0x000fca0000020100 */
[----:B------:R-:W-:Y:S01]  /*1f70*/  @UP1 UIADD3 UR9, UPT, UPT, UR14, 0x14000, URZ ;  /* 0x000140000e091890 */ /* 0x000fe2000fffe0ff */
[----:B------:R-:W-:Y:S01]  /*1f80*/  VOTEU.ANY UP1, P0 ;  /* 0x0000000000ff7886 */ /* 0x000fe20000020100 */
[----:B------:R3:W-:Y:S01]  /*1f90*/  @UP0 UTMALDG.2D [UR28], [UR12] ;  /* 0x0000001c0c0005b4 */ /* 0x0007e20008008000 */
[----:B------:R-:W-:Y:S01]  /*1fa0*/  UISETP.NE.U32.AND UP0, UPT, UR15, URZ, UPT ;  /* 0x000000ff0f00728c */ /* 0x000fe2000bf05070 */
[----:B------:R5:W-:Y:S06]  /*1fb0*/  MEMBAR.ALL.CTA ;  /* 0x0000000000007992 */ /* 0x000bec0000008000 */
[----:B-----5:R-:W5:Y:S02]  /*1fc0*/  FENCE.VIEW.ASYNC.S ;  /* 0x00000000000073c6 */ /* 0x020f640000000000 */
[----:B-----5:R-:W-:Y:S06]  /*1fd0*/  BAR.SYNC.DEFER_BLOCKING 0x0 ;  /* 0x0000000000007b1d */ /* 0x020fec0000010000 */
[----:B------:R3:W-:Y:S02]  /*1fe0*/  @UP1 UTMALDG.2D [UR8], [UR6] ;  /* 0x00000008060015b4 */ /* 0x0007e40008008000 */
[----:B------:R-:W-:Y:S06]  /*1ff0*/  BAR.SYNC.DEFER_BLOCKING 0x0 ;  /* 0x0000000000007b1d */ /* 0x000fec0000010000 */
[----:B------:R-:W5:Y:S02]  /*2000*/  SYNCS.PHASECHK.TRANS64.TRYWAIT P0, [UR14+0x14000], R3 ;  /* 0x01400003ff0075a7 */ /* 0x000f64000800110e */
[----:B---3-5:R-:W-:Y:S05]  /*2010*/  @!P0 BRA `(.L_x_57) ;  /* 0x0000000c003c8947 */ /* 0x028fea0003800000 */
.L_x_68:
[----:B------:R-:W-:Y:S05]  /*2020*/  BRA.U UP0, `(.L_x_58) ;  /* 0x0000000100647547 */ /* 0x000fea000b800000 */
[----:B------:R-:W-:Y:S01]  /*2030*/  UMOV UR8, 0x0 ;  /* 0x0000000000087882 */ /* 0x000fe20000000000 */
[----:B------:R-:W-:Y:S01]  /*2040*/  UMOV UR9, 0x4400490 ;  /* 0x0440049000097882 */ /* 0x000fe20000000000 */
[----:B------:R-:W-:Y:S01]  /*2050*/  UMOV UR28, 0x0 ;  /* 0x00000000001c7882 */ /* 0x000fe20000000000 */
[----:B------:R-:W-:Y:S01]  /*2060*/  UMOV UR29, 0x4400490 ;  /* 0x04400490001d7882 */ /* 0x000fe20000000000 */
        /* <DEDUP_REMOVED lines=21> */
.L_x_58:
[----:B------:R-:W-:-:S04]  /*21c0*/  ELECT P0, URZ, PT ;  /* 0x0000000000ff782f */ /* 0x000fc80003800000 */
[----:B------:R-:W-:-:S13]  /*21d0*/  ISETP.LT.U32.AND P0, PT, R10, 0x20, P0 ;  /* 0x000000200a00780c */ /* 0x000fda0000701070 */
[----:B------:R-:W-:Y:S01]  /*21e0*/  VOTEU.ANY UP0, P0 ;  /* 0x0000000000ff7886 */ /* 0x000fe20000000100 */
[----:B------:R-:W-:-:S04]  /*21f0*/  VOTEU.ANY UP1, P0 ;  /* 0x0000000000ff7886 */ /* 0x000fc80000020100 */
[----:B---3--:R-:W-:Y:S02]  /*2200*/  @UP0 UMOV UR8, UR4 ;  /* 0x0000000400080c82 */ /* 0x008fe40008000000 */
[----:B------:R3:W-:Y:S01]  /*2210*/  @UP1 UTCBAR [UR8], URZ ;  /* 0x000000ff080013e9 */ /* 0x0007e200080000ff */
[----:B------:R-:W-:Y:S06]  /*2220*/  BAR.SYNC.DEFER_BLOCKING 0x0 ;  /* 0x0000000000007b1d */ /* 0x000fec0000010000 */
[----:B------:R-:W5:Y:S02]  /*2230*/  SYNCS.PHASECHK.TRANS64.TRYWAIT P0, [UR14+0x14010], R3 ;  /* 0x01401003ff0075a7 */ /* 0x000f64000800110e */
[----:B---3-5:R-:W-:Y:S05]  /*2240*/  @!P0 BRA `(.L_x_59) ;  /* 0x0000000800bc8947 */ /* 0x028fea0003800000 */
.L_x_69:
[----:B------:R-:W-:Y:S01]  /*2250*/  UIADD3 UR27, UPT, UPT, UR27, 0x80, URZ ;  /* 0x000000801b1b7890 */ /* 0x000fe2000fffe0ff */
[----:B------:R-:W-:-:S03]  /*2260*/  LOP3.LUT R2, R2, 0x1, RZ, 0x3c, !PT ;  /* 0x0000000102027812 */ /* 0x000fc600078e3cff */
[----:B--2---:R-:W-:-:S09]  /*2270*/  UISETP.GE.AND UP0, UPT, UR27, UR68, UPT ;  /* 0x000000441b00728c */ /* 0x004fd2000bf06270 */
[----:B------:R-:W-:Y:S05]  /*2280*/  BRA.U !UP0, `(.L_x_60) ;  /* 0xfffffff908ec7547 */ /* 0x000fea000b83ffff */
.L_x_53:
[----:B---3-5:R-:W-:Y:S06]  /*2290*/  BAR.SYNC.DEFER_BLOCKING 0x0 ;  /* 0x0000000000007b1d */ /* 0x028fec0000010000 */
[----:B------:R-:W-:Y:S04]  /*22a0*/  BSSY.RECONVERGENT B5, `(.L_x_61) ;  /* 0x0000004000057945 */ /* 0x000fe80003800200 */
[----:B------:R-:W-:Y:S05]  /*22b0*/  @P3 BRA `(.L_x_62) ;  /* 0x0000000000083947 */ /* 0x000fea0003800000 */
[----:B------:R-:W3:Y:S02]  /*22c0*/  SYNCS.CCTL.IV [UR14+0x14000] ;  /* 0x01400000ff0079b1 */ /* 0x000ee4000800000e */
[----:B---3--:R-:W3:Y:S02]  /*22d0*/  SYNCS.CCTL.IV [UR14+0x14010] ;  /* 0x01401000ff0079b1 */ /* 0x008ee4000800000e */
.L_x_62:
[----:B--2---:R-:W-:Y:S05]  /*22e0*/  BSYNC.RECONVERGENT B5 ;  /* 0x0000000000057941 */ /* 0x004fea0003800200 */
.L_x_61:
[----:B------:R-:W-:Y:S01]  /*22f0*/  ULOP3.LUT UR15, UR15, 0x3, URZ, 0xc0, !UPT ;  /* 0x000000030f0f7892 */ /* 0x000fe2000f8ec0ff */
[C---:B------:R-:W-:Y:S01]  /*2300*/  IMAD.SHL.U32 R2, R0.reuse, 0x10, RZ ;  /* 0x0000001000027824 */ /* 0x040fe200078e00ff */
[----:B------:R-:W-:Y:S01]  /*2310*/  UMOV UR6, UR31 ;  /* 0x0000001f00067c82 */ /* 0x000fe20008000000 */
[C---:B------:R-:W-:Y:S01]  /*2320*/  IMAD.SHL.U32 R132, R0.reuse, 0x40, RZ ;  /* 0x0000004000847824 */ /* 0x040fe200078e00ff */
[----:B------:R-:W-:Y:S01]  /*2330*/  ULEA UR4, UR15, UR26, 0x15 ;  /* 0x0000001a0f047291 */ /* 0x000fe2000f8ea8ff */
[----:B------:R-:W-:Y:S01]  /*2340*/  IMAD.SHL.U32 R3, R0, 0x80, RZ ;  /* 0x0000008000037824 */ /* 0x000fe200078e00ff */
[----:B------:R-:W-:Y:S01]  /*2350*/  LOP3.LUT R2, R2, 0x70, RZ, 0xc0, !PT ;  /* 0x0000007002027812 */ /* 0x000fe200078ec0ff */
[----:B------:R-:W-:Y:S01]  /*2360*/  IMAD.SHL.U32 R0, R0, 0x400, RZ ;  /* 0x0000040000007824 */ /* 0x000fe200078e00ff */
[----:B------:R-:W-:Y:S01]  /*2370*/  LOP3.LUT R133, R132, 0x1800, RZ, 0xc0, !PT ;  /* 0x0000180084857812 */ /* 0x000fe200078ec0ff */
[----:B------:R-:W-:Y:S01]  /*2380*/  ULEA UR5, UR15, UR11, 0x6 ;  /* 0x0000000b0f057291 */ /* 0x000fe2000f8e30ff */
[----:B------:R-:W-:-:S02]  /*2390*/  LOP3.LUT R2, R2, 0x780, R3, 0xf8, !PT ;  /* 0x0000078002027812 */ /* 0x000fc400078ef803 */
[----:B------:R-:W-:Y:S02]  /*23a0*/  ELECT P0, URZ, PT ;  /* 0x0000000000ff782f */ /* 0x000fe40003800000 */
[----:B------:R-:W-:Y:S01]  /*23b0*/  LOP3.LUT R133, R133, 0x4000, R0, 0xf8, !PT ;  /* 0x0000400085857812 */ /* 0x000fe200078ef800 */
[----:B----4-:R-:W-:Y:S01]  /*23c0*/  LDTM.16dp32bit_t0_t15.x128 R4, tmem[UR4] ;  /* 0x00000004000479ee */ /* 0x010fe20008b80000 */
[----:B------:R-:W2:Y:S01]  /*23d0*/  LDTM.16dp32bit_t16_t31.x128 R4, tmem[UR4+0x80] ;  /* 0x00008004000479ee */ /* 0x000ea20008ba0000 */
[----:B------:R-:W-:Y:S01]  /*23e0*/  NOP ;  /* 0x0000000000007918 */ /* 0x000fe20000000000 */
[----:B------:R-:W-:Y:S01]  /*23f0*/  ULEA UR4, UR15, UR14, 0xd ;  /* 0x0000000e0f047291 */ /* 0x000fe2000f8e68ff */
[----:B------:R-:W-:-:S04]  /*2400*/  LOP3.LUT R0, R133, R2, RZ, 0xfc, !PT ;  /* 0x0000000285007212 */ /* 0x000fc800078efcff */
[C---:B------:R-:W-:Y:S02]  /*2410*/  LOP3.LUT R2, R0.reuse, 0x10, RZ, 0x3c, !PT ;  /* 0x0000001000027812 */ /* 0x040fe400078e3cff */
[----:B------:R-:W-:Y:S02]  /*2420*/  LOP3.LUT R3, R0, 0x20, RZ, 0x3c, !PT ;  /* 0x0000002000037812 */ /* 0x000fe400078e3cff */
[----:B--2---:R-:W-:Y:S02]  /*2430*/  F2FP.BF16.F32.PACK_AB R4, R5, R4 ;  /* 0x000000040504723e */ /* 0x004fe400000010ff */
[----:B------:R-:W-:Y:S02]  /*2440*/  F2FP.BF16.F32.PACK_AB R68, R69, R68 ;  /* 0x000000444544723e */ /* 0x000fe400000010ff */
[----:B------:R-:W-:Y:S02]  /*2450*/  F2FP.BF16.F32.PACK_AB R5, R7, R6 ;  /* 0x000000060705723e */ /* 0x000fe400000010ff */
[----:B------:R-:W-:-:S02]  /*2460*/  F2FP.BF16.F32.PACK_AB R12, R13, R12 ;  /* 0x0000000c0d0c723e */ /* 0x000fc400000010ff */
[----:B------:R-:W-:Y:S02]  /*2470*/  F2FP.BF16.F32.PACK_AB R69, R71, R70 ;  /* 0x000000464745723e */ /* 0x000fe400000010ff */
[----:B------:R-:W-:Y:S02]  /*2480*/  F2FP.BF16.F32.PACK_AB R76, R77, R76 ;  /* 0x0000004c4d4c723e */ /* 0x000fe400000010ff */
[----:B------:R-:W-:Y:S02]  /*2490*/  F2FP.BF16.F32.PACK_AB R6, R9, R8 ;  /* 0x000000080906723e */ /* 0x000fe400000010ff */
[----:B------:R-:W-:Y:S02]  /*24a0*/  F2FP.BF16.F32.PACK_AB R7, R11, R10 ;  /* 0x0000000a0b07723e */ /* 0x000fe400000010ff */
[----:B------:R-:W-:Y:S02]  /*24b0*/  F2FP.BF16.F32.PACK_AB R13, R15, R14 ;  /* 0x0000000e0f0d723e */ /* 0x000fe400000010ff */
[----:B------:R-:W-:Y:S01]  /*24c0*/  F2FP.BF16.F32.PACK_AB R70, R73, R72 ;  /* 0x000000484946723e */ /* 0x000fe200000010ff */
[----:B---3--:R-:W-:Y:S01]  /*24d0*/  STS.128 [R0+UR14], R4 ;  /* 0x0000000400007988 */ /* 0x008fe20008000c0e */
[----:B------:R-:W-:-:S02]  /*24e0*/  F2FP.BF16.F32.PACK_AB R71, R75, R74 ;  /* 0x0000004a4b47723e */ /* 0x000fc400000010ff */
[----:B------:R-:W-:Y:S02]  /*24f0*/  F2FP.BF16.F32.PACK_AB R77, R79, R78 ;  /* 0x0000004e4f4d723e */ /* 0x000fe400000010ff */
[----:B------:R-:W-:Y:S01]  /*2500*/  F2FP.BF16.F32.PACK_AB R14, R17, R16 ;  /* 0x00000010110e723e */ /* 0x000fe200000010ff */
[----:B------:R-:W-:Y:S01]  /*2510*/  STS.128 [R0+UR14+0x2000], R68 ;  /* 0x0020004400007988 */ /* 0x000fe20008000c0e */
[----:B------:R-:W-:Y:S02]  /*2520*/  F2FP.BF16.F32.PACK_AB R15, R19, R18 ;  /* 0x00000012130f723e */ /* 0x000fe400000010ff */
[----:B------:R-:W-:Y:S02]  /*2530*/  F2FP.BF16.F32.PACK_AB R20, R21, R20 ;  /* 0x000000141514723e */ /* 0x000fe400000010ff */
[----:B------:R-:W-:Y:S01]  /*2540*/  F2FP.BF16.F32.PACK_AB R78, R81, R80 ;  /* 0x00000050514e723e */ /* 0x000fe200000010ff */
[----:B------:R-:W-:Y:S01]  /*2550*/  STS.128 [R2+UR14], R12 ;  /* 0x0000000c02007988 */ /* 0x000fe20008000c0e */
[----:B------:R-:W-:-:S02]  /*2560*/  F2FP.BF16.F32.PACK_AB R79, R83, R82 ;  /* 0x00000052534f723e */ /* 0x000fc400000010ff */
[----:B------:R-:W-:Y:S02]  /*2570*/  F2FP.BF16.F32.PACK_AB R84, R85, R84 ;  /* 0x000000545554723e */ /* 0x000fe400000010ff */
[----:B------:R-:W-:Y:S01]  /*2580*/  F2FP.BF16.F32.PACK_AB R21, R23, R22 ;  /* 0x000000161715723e */ /* 0x000fe200000010ff */
[----:B------:R2:W-:Y:S01]  /*2590*/  STS.128 [R2+UR14+0x2000], R76 ;  /* 0x0020004c02007988 */ /* 0x0005e20008000c0e */
[----:B------:R-:W-:Y:S02]  /*25a0*/  F2FP.BF16.F32.PACK_AB R28, R29, R28 ;  /* 0x0000001c1d1c723e */ /* 0x000fe400000010ff */
[----:B------:R-:W-:Y:S02]  /*25b0*/  F2FP.BF16.F32.PACK_AB R85, R87, R86 ;  /* 0x000000565755723e */ /* 0x000fe400000010ff */
[----:B------:R-:W-:Y:S02]  /*25c0*/  F2FP.BF16.F32.PACK_AB R92, R93, R92 ;  /* 0x0000005c5d5c723e */ /* 0x000fe400000010ff */
[----:B------:R-:W-:-:S02]  /*25d0*/  F2FP.BF16.F32.PACK_AB R22, R25, R24 ;  /* 0x000000181916723e */ /* 0x000fc400000010ff */
[----:B------:R-:W-:Y:S02]  /*25e0*/  F2FP.BF16.F32.PACK_AB R23, R27, R26 ;  /* 0x0000001a1b17723e */ /* 0x000fe400000010ff */
[----:B------:R-:W-:Y:S02]  /*25f0*/  F2FP.BF16.F32.PACK_AB R29, R31, R30 ;  /* 0x0000001e1f1d723e */ /* 0x000fe400000010ff */
[----:B------:R-:W-:Y:S01]  /*2600*/  F2FP.BF16.F32.PACK_AB R36, R37, R36 ;  /* 0x000000242524723e */ /* 0x000fe200000010ff */
[----:B------:R3:W-:Y:S01]  /*2610*/  STS.128 [R3+UR14], R20 ;  /* 0x0000001403007988 */ /* 0x0007e20008000c0e */
[----:B------:R-:W-:Y:S02]  /*2620*/  F2FP.BF16.F32.PACK_AB R86, R89, R88 ;  /* 0x000000585956723e */ /* 0x000fe400000010ff */
[----:B------:R-:W-:Y:S02]  /*2630*/  F2FP.BF16.F32.PACK_AB R87, R91, R90 ;  /* 0x0000005a5b57723e */ /* 0x000fe400000010ff */
[----:B------:R-:W-:-:S02]  /*2640*/  F2FP.BF16.F32.PACK_AB R93, R95, R94 ;  /* 0x0000005e5f5d723e */ /* 0x000fc400000010ff */
[----:B------:R-:W-:Y:S01]  /*2650*/  F2FP.BF16.F32.PACK_AB R100, R101, R100 ;  /* 0x000000646564723e */ /* 0x000fe200000010ff */
[----:B------:R3:W-:Y:S01]  /*2660*/  STS.128 [R3+UR14+0x2000], R84 ;  /* 0x0020005403007988 */ /* 0x0007e20008000c0e */
[----:B------:R-:W-:Y:S02]  /*2670*/  F2FP.BF16.F32.PACK_AB R30, R33, R32 ;  /* 0x00000020211e723e */ /* 0x000fe400000010ff */
[----:B------:R-:W-:Y:S02]  /*2680*/  F2FP.BF16.F32.PACK_AB R31, R35, R34 ;  /* 0x00000022231f723e */ /* 0x000fe400000010ff */
[----:B------:R-:W-:Y:S02]  /*2690*/  F2FP.BF16.F32.PACK_AB R37, R39, R38 ;  /* 0x000000262725723e */ /* 0x000fe400000010ff */
[----:B------:R-:W-:Y:S02]  /*26a0*/  F2FP.BF16.F32.PACK_AB R44, R45, R44 ;  /* 0x0000002c2d2c723e */ /* 0x000fe400000010ff */
[----:B------:R-:W-:-:S02]  /*26b0*/  F2FP.BF16.F32.PACK_AB R94, R97, R96 ;  /* 0x00000060615e723e */ /* 0x000fc400000010ff */
[----:B------:R-:W-:Y:S02]  /*26c0*/  F2FP.BF16.F32.PACK_AB R95, R99, R98 ;  /* 0x00000062635f723e */ /* 0x000fe400000010ff */
[----:B------:R-:W-:Y:S02]  /*26d0*/  F2FP.BF16.F32.PACK_AB R101, R103, R102 ;  /* 0x000000666765723e */ /* 0x000fe400000010ff */
[----:B------:R-:W-:Y:S02]  /*26e0*/  F2FP.BF16.F32.PACK_AB R108, R109, R108 ;  /* 0x0000006c6d6c723e */ /* 0x000fe400000010ff */
[----:B------:R-:W-:Y:S02]  /*26f0*/  LOP3.LUT R8, R0, 0x30, RZ, 0x3c, !PT ;  /* 0x0000003000087812 */ /* 0x000fe400078e3cff */
[----:B------:R-:W-:Y:S02]  /*2700*/  F2FP.BF16.F32.PACK_AB R38, R41, R40 ;  /* 0x000000282926723e */ /* 0x000fe400000010ff */
[----:B------:R-:W-:Y:S01]  /*2710*/  F2FP.BF16.F32.PACK_AB R39, R43, R42 ;  /* 0x0000002a2b27723e */ /* 0x000fe200000010ff */
[----:B------:R3:W-:Y:S01]  /*2720*/  STS.128 [R8+UR14], R28 ;  /* 0x0000001c08007988 */ /* 0x0007e20008000c0e */
[----:B------:R-:W-:-:S02]  /*2730*/  F2FP.BF16.F32.PACK_AB R45, R47, R46 ;  /* 0x0000002e2f2d723e */ /* 0x000fc400000010ff */
[----:B------:R-:W-:Y:S01]  /*2740*/  F2FP.BF16.F32.PACK_AB R52, R53, R52 ;  /* 0x000000343534723e */ /* 0x000fe200000010ff */
[----:B------:R3:W-:Y:S01]  /*2750*/  STS.128 [R8+UR14+0x2000], R92 ;  /* 0x0020005c08007988 */ /* 0x0007e20008000c0e */
[----:B------:R-:W-:Y:S02]  /*2760*/  F2FP.BF16.F32.PACK_AB R102, R105, R104 ;  /* 0x000000686966723e */ /* 0x000fe400000010ff */
[----:B------:R-:W-:Y:S02]  /*2770*/  F2FP.BF16.F32.PACK_AB R103, R107, R106 ;  /* 0x0000006a6b67723e */ /* 0x000fe400000010ff */
[----:B------:R-:W-:Y:S02]  /*2780*/  F2FP.BF16.F32.PACK_AB R109, R111, R110 ;  /* 0x0000006e6f6d723e */ /* 0x000fe400000010ff */
[----:B------:R-:W-:Y:S02]  /*2790*/  F2FP.BF16.F32.PACK_AB R116, R117, R116 ;  /* 0x000000747574723e */ /* 0x000fe400000010ff */
[----:B------:R-:W-:-:S02]  /*27a0*/  LOP3.LUT R9, R0, 0x40, RZ, 0x3c, !PT ;  /* 0x0000004000097812 */ /* 0x000fc400078e3cff */
[----:B------:R-:W-:Y:S02]  /*27b0*/  F2FP.BF16.F32.PACK_AB R46, R49, R48 ;  /* 0x00000030312e723e */ /* 0x000fe400000010ff */
[----:B------:R-:W-:Y:S01]  /*27c0*/  F2FP.BF16.F32.PACK_AB R47, R51, R50 ;  /* 0x00000032332f723e */ /* 0x000fe200000010ff */
[----:B------:R3:W-:Y:S01]  /*27d0*/  STS.128 [R9+UR14], R36 ;  /* 0x0000002409007988 */ /* 0x0007e20008000c0e */
[----:B------:R-:W-:Y:S02]  /*27e0*/  F2FP.BF16.F32.PACK_AB R53, R55, R54 ;  /* 0x000000363735723e */ /* 0x000fe400000010ff */
[----:B------:R-:W-:Y:S01]  /*27f0*/  F2FP.BF16.F32.PACK_AB R60, R61, R60 ;  /* 0x0000003c3d3c723e */ /* 0x000fe200000010ff */
[----:B------:R3:W-:Y:S01]  /*2800*/  STS.128 [R9+UR14+0x2000], R100 ;  /* 0x0020006409007988 */ /* 0x0007e20008000c0e */
[----:B------:R-:W-:Y:S02]  /*2810*/  F2FP.BF16.F32.PACK_AB R110, R113, R112 ;  /* 0x00000070716e723e */ /* 0x000fe400000010ff */
[----:B------:R-:W-:-:S02]  /*2820*/  F2FP.BF16.F32.PACK_AB R111, R115, R114 ;  /* 0x00000072736f723e */ /* 0x000fc400000010ff */
        /* <DEDUP_REMOVED lines=11> */
[----:B--2---:R-:W-:Y:S02]  /*28e0*/  LOP3.LUT R2, R0, 0x60, RZ, 0x3c, !PT ;  /* 0x0000006000027812 */ /* 0x004fe400078e3cff */
[----:B------:R-:W-:Y:S02]  /*28f0*/  F2FP.BF16.F32.PACK_AB R62, R65, R64 ;  /* 0x00000040413e723e */ /* 0x000fe400000010ff */
[----:B------:R-:W-:Y:S01]  /*2900*/  F2FP.BF16.F32.PACK_AB R63, R67, R66 ;  /* 0x00000042433f723e */ /* 0x000fe200000010ff */
[----:B------:R3:W-:Y:S01]  /*2910*/  STS.128 [R2+UR14], R52 ;  /* 0x0000003402007988 */ /* 0x0007e20008000c0e */
[----:B------:R-:W-:-:S02]  /*2920*/  F2FP.BF16.F32.PACK_AB R126, R129, R128 ;  /* 0x00000080817e723e */ /* 0x000fc400000010ff */
[----:B------:R-:W-:Y:S01]  /*2930*/  F2FP.BF16.F32.PACK_AB R127, R131, R130 ;  /* 0x00000082837f723e */ /* 0x000fe200000010ff */
[----:B------:R3:W-:Y:S01]  /*2940*/  STS.128 [R2+UR14+0x2000], R116 ;  /* 0x0020007402007988 */ /* 0x0007e20008000c0e */
[----:B------:R-:W-:-:S05]  /*2950*/  LOP3.LUT R0, R0, 0x70, RZ, 0x3c, !PT ;  /* 0x0000007000007812 */ /* 0x000fca00078e3cff */
[----:B------:R3:W-:Y:S04]  /*2960*/  STS.128 [R0+UR14], R60 ;  /* 0x0000003c00007988 */ /* 0x0007e80008000c0e */
[----:B------:R3:W-:Y:S01]  /*2970*/  STS.128 [R0+UR14+0x2000], R124 ;  /* 0x0020007c00007988 */ /* 0x0007e20008000c0e */
[----:B------:R2:W-:Y:S06]  /*2980*/  MEMBAR.ALL.CTA ;  /* 0x0000000000007992 */ /* 0x0005ec0000008000 */
[----:B--2---:R-:W2:Y:S02]  /*2990*/  FENCE.VIEW.ASYNC.S ;  /* 0x00000000000073c6 */ /* 0x004ea40000000000 */
[----:B--2---:R-:W-:Y:S06]  /*29a0*/  BAR.SYNC.DEFER_BLOCKING 0x0 ;  /* 0x0000000000007b1d */ /* 0x004fec0000010000 */
[----:B------:R3:W-:Y:S01]  /*29b0*/  UTMASTG.2D [UR4], [UR16] ;  /* 0x00000004100073b5 */ /* 0x0007e20008008000 */
[----:B------:R0:W-:Y:S01]  /*29c0*/  UTMACMDFLUSH ;  /* 0x00000000000079b7 */ /* 0x0001e20000000000 */
[----:B------:R-:W-:-:S04]  /*29d0*/  DEPBAR.LE SB0, 0x0 ;  /* 0x000080000000791a */ /* 0x000fc80000000000 */
[----:B------:R-:W-:Y:S08]  /*29e0*/  BAR.SYNC.DEFER_BLOCKING 0x0 ;  /* 0x0000000000007b1d */ /* 0x000ff00000010000 */
[----:B------:R-:W-:Y:S06]  /*29f0*/  BAR.SYNC.DEFER_BLOCKING 0x0 ;  /* 0x0000000000007b1d */ /* 0x000fec0000010000 */
[----:B---3--:R-:W-:Y:S05]  /*2a00*/  @P2 BRA `(.L_x_63) ;  /* 0x0000000000a02947 */ /* 0x008fea0003800000 */
[----:B------:R-:W2:Y:S01]  /*2a10*/  S2UR UR5, SR_CgaCtaId ;  /* 0x00000000000579c3 */ /* 0x000ea20000008800 */
[----:B------:R-:W-:Y:S01]  /*2a20*/  NOP ;  /* 0x0000000000007918 */ /* 0x000fe20000000000 */
[----:B------:R-:W-:Y:S01]  /*2a30*/  UMOV UR4, 0x50 ;  /* 0x0000005000047882 */ /* 0x000fe20000000000 */
[----:B------:R-:W-:Y:S02]  /*2a40*/  IMAD.U32 R0, RZ, RZ, UR26 ;  /* 0x0000001aff007e24 */ /* 0x000fe4000f8e00ff */
[----:B------:R-:W-:Y:S02]  /*2a50*/  IMAD.MOV.U32 R3, RZ, RZ, 0xff ;  /* 0x000000ffff037424 */ /* 0x000fe400078e00ff */
[----:B------:R-:W-:Y:S01]  /*2a60*/  IMAD.MOV.U32 R7, RZ, RZ, 0x1 ;  /* 0x00000001ff077424 */ /* 0x000fe200078e00ff */
[----:B------:R-:W-:-:S04]  /*2a70*/  LOP3.LUT R0, R0, 0xffff, RZ, 0xc0, !PT ;  /* 0x0000ffff00007812 */ /* 0x000fc800078ec0ff */
[----:B------:R-:W-:-:S05]  /*2a80*/  SHF.R.U32.HI R0, RZ, 0x5, R0 ;  /* 0x00000005ff007819 */ /* 0x000fca0000011600 */
[----:B------:R-:W-:Y:S01]  /*2a90*/  VIADD R2, R0, 0x10 ;  /* 0x0000001000027836 */ /* 0x000fe20000000000 */
[----:B------:R-:W-:Y:S01]  /*2aa0*/  SHF.L.U32 R0, R3, R0, RZ ;  /* 0x0000000003007219 */ /* 0x000fe200000006ff */
[----:B--2---:R-:W-:-:S03]  /*2ab0*/  ULEA UR6, UR5, UR4, 0x18 ;  /* 0x0000000405067291 */ /* 0x004fc6000f8ec0ff */
[----:B------:R-:W-:-:S04]  /*2ac0*/  SHF.L.U32 R3, R7, R2, RZ ;  /* 0x0000000207037219 */ /* 0x000fc800000006ff */
[----:B------:R-:W-:Y:S02]  /*2ad0*/  LOP3.LUT R0, R3, R0, RZ, 0xfc, !PT ;  /* 0x0000000003007212 */ /* 0x000fe400078efcff */
[----:B------:R-:W2:Y:S02]  /*2ae0*/  LDS R5, [UR6] ;  /* 0x00000006ff057984 */ /* 0x000ea40008000800 */
[C---:B------:R-:W-:Y:S02]  /*2af0*/  LOP3.LUT R2, R0.reuse, 0xffff, RZ, 0xc0, !PT ;  /* 0x0000ffff00027812 */ /* 0x040fe400078ec0ff */
[----:B--2---:R-:W-:-:S04]  /*2b00*/  LOP3.LUT R3, R0, 0xffff, R5, 0x80, !PT ;  /* 0x0000ffff00037812 */ /* 0x004fc800078e8005 */
[----:B------:R-:W-:-:S13]  /*2b10*/  ISETP.NE.AND P0, PT, R3, R2, PT ;  /* 0x000000020300720c */ /* 0x000fda0003f05270 */
[----:B------:R-:W-:Y:S05]  /*2b20*/  @P0 BRA `(.L_x_64) ;  /* 0x0000000000500947 */ /* 0x000fea0003800000 */
[----:B------:R-:W-:Y:S02]  /*2b30*/  SHF.R.U32.HI R5, RZ, 0x10, R5 ;  /* 0x00000010ff057819 */ /* 0x000fe40000011605 */
[----:B------:R-:W-:-:S04]  /*2b40*/  SHF.R.U32.HI R2, RZ, 0x10, R0 ;  /* 0x00000010ff027819 */ /* 0x000fc80000011600 */
[----:B------:R-:W-:-:S04]  /*2b50*/  LOP3.LUT R5, R5, R2, RZ, 0xc0, !PT ;  /* 0x0000000205057212 */ /* 0x000fc800078ec0ff */
[----:B------:R-:W-:-:S13]  /*2b60*/  ISETP.NE.AND P0, PT, R5, R2, PT ;  /* 0x000000020500720c */ /* 0x000fda0003f05270 */
[----:B------:R-:W-:Y:S05]  /*2b70*/  @P0 BRA `(.L_x_65) ;  /* 0x0000000000300947 */ /* 0x000fea0003800000 */
[----:B------:R-:W-:Y:S01]  /*2b80*/  R2UR UR4, R0 ;  /* 0x00000000000472ca */ /* 0x000fe200000e0000 */
[----:B------:R-:W-:Y:S01]  /*2b90*/  VOTEU.ANY UR5, UPT, PT ;  /* 0x0000000000057886 */ /* 0x000fe200038e0100 */
[----:B------:R-:W2:Y:S01]  /*2ba0*/  S2R R0, SR_LANEID ;  /* 0x0000000000007919 */ /* 0x000ea20000000000 */
[----:B------:R-:W-:-:S10]  /*2bb0*/  UFLO.U32 UR5, UR5 ;  /* 0x00000005000572bd */ /* 0x000fd400080e0000 */
[----:B------:R-:W-:-:S06]  /*2bc0*/  ULOP3.LUT UR4, URZ, UR4, URZ, 0x33, !UPT ;  /* 0x00000004ff047292 */ /* 0x000fcc000f8e33ff */
[----:B------:R-:W-:-:S04]  /*2bd0*/  IMAD.U32 R2, RZ, RZ, UR4 ;  /* 0x00000004ff027e24 */ /* 0x000fc8000f8e00ff */
[----:B------:R-:W3:Y:S02]  /*2be0*/  REDUX UR7, R2 ;  /* 0x00000000020773c4 */ /* 0x000ee40000000000 */
[----:B------:R4:W-:Y:S01]  /*2bf0*/  UTCATOMSWS.AND URZ, UR4 ;  /* 0x0000000400ff79e3 */ /* 0x0009e20008000000 */
[----:B--2---:R-:W-:Y:S01]  /*2c00*/  ISETP.EQ.U32.AND P0, PT, R0, UR5, PT ;  /* 0x0000000500007c0c */ /* 0x004fe2000bf02070 */
[----:B---3--:R-:W-:-:S12]  /*2c10*/  IMAD.U32 R0, RZ, RZ, UR7 ;  /* 0x00000007ff007e24 */ /* 0x008fd8000f8e00ff */
[----:B------:R4:W-:Y:S01]  /*2c20*/  @P0 ATOMS.AND RZ, [UR6], R0 ;  /* 0x00000000ffff098c */ /* 0x0009e2000a800006 */
[----:B------:R-:W-:Y:S05]  /*2c30*/  BRA `(.L_x_63) ;  /* 0x0000000000147947 */ /* 0x000fea0003800000 */
.L_x_65:
[----:B------:R-:W-:-:S07]  /*2c40*/  MOV R2, 0x2c60 ;  /* 0x00002c6000027802 */ /* 0x000fce0000000f00 */
[----:B-1----:R-:W-:Y:S05]  /*2c50*/  CALL.REL.NOINC `($__internal_0_$__cuda_sm10x_tcgen05_guardrail_trap_col_being_dealloced_not_returned_by_alloc) ;  /* 0x0000000000447944 */ /* 0x002fea0003c00000 */
[----:B------:R-:W-:Y:S05]  /*2c60*/  BRA `(.L_x_63) ;  /* 0x0000000000087947 */ /* 0x000fea0003800000 */
.L_x_64:
[----:B------:R-:W-:-:S07]  /*2c70*/  MOV R2, 0x2c90 ;  /* 0x00002c9000027802 */ /* 0x000fce0000000f00 */
[----:B-1----:R-:W-:Y:S05]  /*2c80*/  CALL.REL.NOINC `($__internal_2_$__cuda_sm10x_tcgen05_guardrail_trap_unallocated_columns_being_dealloced) ;  /* 0x0000000000507944 */ /* 0x002fea0003c00000 */
.L_x_63:
[----:B------:R-:W-:Y:S01]  /*2c90*/  NOP ;  /* 0x0000000000007918 */ /* 0x000fe20000000000 */
[----:B----4-:R-:W-:Y:S05]  /*2ca0*/  EXIT ;  /* 0x000000000000794d */ /* 0x010fea0003800000 */
.L_x_54:
[----:B------:R-:W2:Y:S02]  /*2cb0*/  SYNCS.PHASECHK.TRANS64.TRYWAIT P0, [UR14+0x14000], RZ ;  /* 0x014000ffff0075a7 */ /* 0x000ea4000800110e */
[----:B--2---:R-:W-:Y:S05]  /*2cc0*/  @!P0 BRA `(.L_x_54) ;  /* 0xfffffffc00f88947 */ /* 0x004fea000383ffff */
[----:B------:R-:W-:Y:S05]  /*2cd0*/  BRA `(.L_x_66) ;  /* 0xffffffec00b07947 */ /* 0x000fea000383ffff */
.L_x_56:
[----:B------:R-:W2:Y:S02]  /*2ce0*/  SYNCS.PHASECHK.TRANS64.TRYWAIT P1, [UR14+0x14010], RZ ;  /* 0x014010ffff0075a7 */ /* 0x000ea4000802110e */
[----:B--2---:R-:W-:Y:S05]  /*2cf0*/  @!P1 BRA `(.L_x_56) ;  /* 0xfffffffc00f89947 */ /* 0x004fea000383ffff */
[----:B------:R-:W-:Y:S05]  /*2d00*/  BRA `(.L_x_67) ;  /* 0xfffffff0003c7947 */ /* 0x000fea000383ffff */
.L_x_57:
[----:B------:R-:W3:Y:S02]  /*2d10*/  SYNCS.PHASECHK.TRANS64.TRYWAIT P0, [UR14+0x14000], R3 ;  /* 0x01400003ff0075a7 */ /* 0x000ee4000800110e */
[----:B---3--:R-:W-:Y:S05]  /*2d20*/  @!P0 BRA `(.L_x_57) ;  /* 0xfffffffc00f88947 */ /* 0x008fea000383ffff */
[----:B------:R-:W-:Y:S05]  /*2d30*/  BRA `(.L_x_68) ;  /* 0xfffffff000b87947 */ /* 0x000fea000383ffff */
.L_x_59:
[----:B------:R-:W3:Y:S02]  /*2d40*/  SYNCS.PHASECHK.TRANS64.TRYWAIT P0, [UR14+0x14010], R3 ;  /* 0x01401003ff0075a7 */ /* 0x000ee4000800110e */
[----:B---3--:R-:W-:Y:S05]  /*2d50*/  @!P0 BRA `(.L_x_59) ;  /* 0xfffffffc00f88947 */ /* 0x008fea000383ffff */
[----:B------:R-:W-:Y:S05]  /*2d60*/  BRA `(.L_x_69) ;  /* 0xfffffff400387947 */ /* 0x000fea000383ffff */
        .weak           $__internal_0_$__cuda_sm10x_tcgen05_guardrail_trap_col_being_dealloced_not_returned_by_alloc
        .type           $__internal_0_$__cuda_sm10x_tcgen05_guardrail_trap_col_being_dealloced_not_returned_by_alloc,@function
        .size           $__internal_0_$__cuda_sm10x_tcgen05_guardrail_trap_col_being_dealloced_not_returned_by_alloc,($__internal_1_$__cuda_sm10x_tcgen05_guardrail_trap_phase_invalid_during_alloc - $__internal_0_$__cuda_sm10x_tcgen05_guardrail_trap_col_being_dealloced_not_returned_by_alloc)
$__internal_0_$__cuda_sm10x_tcgen05_guardrail_trap_col_being_dealloced_not_returned_by_alloc:
[----:B------:R-:W-:Y:S05]  /*2d70*/  BPT.TRAP 0x1 ;  /* 0x000000040000795c */ /* 0x000fea0000300000 */
[----:B------:R-:W-:-:S04]  /*2d80*/  IMAD.MOV.U32 R3, RZ, RZ, 0x0 ;  /* 0x00000000ff037424 */ /* 0x000fc800078e00ff */
[----:B------:R-:W-:Y:S05]  /*2d90*/  RET.REL.NODEC R2 `(gluon_tcgen05) ;  /* 0xffffffd002987950 */ /* 0x000fea0003c3ffff */
        .weak           $__internal_1_$__cuda_sm10x_tcgen05_guardrail_trap_phase_invalid_during_alloc
        .type           $__internal_1_$__cuda_sm10x_tcgen05_guardrail_trap_phase_invalid_during_alloc,@function
        .size           $__internal_1_$__cuda_sm10x_tcgen05_guardrail_trap_phase_invalid_during_alloc,($__internal_2_$__cuda_sm10x_tcgen05_guardrail_trap_unallocated_columns_being_dealloced - $__internal_1_$__cuda_sm10x_tcgen05_guardrail_trap_phase_invalid_during_alloc)
$__internal_1_$__cuda_sm10x_tcgen05_guardrail_trap_phase_invalid_during_alloc:
[----:B------:R-:W-:Y:S05]  /*2da0*/  BPT.TRAP 0x1 ;  /* 0x000000040000795c */ /* 0x000fea0000300000 */
[----:B------:R-:W-:-:S04]  /*2db0*/  IMAD.MOV.U32 R3, RZ, RZ, 0x0 ;  /* 0x00000000ff037424 */ /* 0x000fc800078e00ff */
[----:B------:R-:W-:Y:S05]  /*2dc0*/  RET.REL.NODEC R2 `(gluon_tcgen05) ;  /* 0xffffffd0028c7950 */ /* 0x000fea0003c3ffff */
        .weak           $__internal_2_$__cuda_sm10x_tcgen05_guardrail_trap_unallocated_columns_being_dealloced
        .type           $__internal_2_$__cuda_sm10x_tcgen05_guardrail_trap_unallocated_columns_being_dealloced,@function
        .size           $__internal_2_$__cuda_sm10x_tcgen05_guardrail_trap_unallocated_columns_being_dealloced,(.L_x_73 - $__internal_2_$__cuda_sm10x_tcgen05_guardrail_trap_unallocated_columns_being_dealloced)
$__internal_2_$__cuda_sm10x_tcgen05_guardrail_trap_unallocated_columns_being_dealloced:
[----:B------:R-:W-:Y:S05]  /*2dd0*/  BPT.TRAP 0x1 ;  /* 0x000000040000795c */ /* 0x000fea0000300000 */
[----:B------:R-:W-:-:S04]  /*2de0*/  IMAD.MOV.U32 R3, RZ, RZ, 0x0 ;  /* 0x00000000ff037424 */ /* 0x000fc800078e00ff */
[----:B------:R-:W-:Y:S05]  /*2df0*/  RET.REL.NODEC R2 `(gluon_tcgen05) ;  /* 0xffffffd002807950 */ /* 0x000fea0003c3ffff */
.L_x_70:
[----:B------:R-:W-:-:S00]  /*2e00*/  BRA `(.L_x_70) ;  /* 0xfffffffc00fc7947 */ /* 0x000fc0000383ffff */
[----:B------:R-:W-:-:S00]  /*2e10*/  NOP ;  /* 0x0000000000007918 */ /* 0x000fc00000000000 */
        /* <DEDUP_REMOVED lines=14> */
.L_x_73:


//--------------------- .nv.shared.gluon_tcgen05  --------------------------
	.section	.nv.shared.gluon_tcgen05,"aw",@nobits
	.sectionflags	@""
	.align	16
	.zero		1024


//--------------------- .nv.shared.reserved.0     --------------------------
	.section	.nv.shared.reserved.0,"aw",@nobits
	.align	8
	.weak		__nv_reservedSMEM_offset_0_alias
	.size		__nv_reservedSMEM_offset_0_alias, 0, 64
	.other		__nv_reservedSMEM_offset_0_alias,@"STO_CUDA_RESERVED_SHARED STV_DEFAULT"
__nv_reservedSMEM_offset_0_alias:
	.zero		0
.nv.shared.reserved.0:
	.zero		64
	.weak		__nv_reservedSMEM_allocation_phase
	.type		__nv_reservedSMEM_allocation_phase,@object
	.size		__nv_reservedSMEM_allocation_phase,(.L_0 - __nv_reservedSMEM_allocation_phase)
__nv_reservedSMEM_allocation_phase:
	.zero		1
.L_0:
	.zero		7
	.weak		__nv_reservedSMEM_devtool_atexit_pc
	.type		__nv_reservedSMEM_devtool_atexit_pc,@object
	.size		__nv_reservedSMEM_devtool_atexit_pc,(__nv_reservedSMEM_allocation_mask - __nv_reservedSMEM_devtool_atexit_pc)
__nv_reservedSMEM_devtool_atexit_pc:
	.zero		8
	.weak		__nv_reservedSMEM_allocation_mask
	.type		__nv_reservedSMEM_allocation_mask,@object
	.size		__nv_reservedSMEM_allocation_mask,(.L_2 - __nv_reservedSMEM_allocation_mask)
__nv_reservedSMEM_allocation_mask:
	.zero		4
.L_2:


//--------------------- .nv.constant0.gluon_tcgen05 --------------------------
	.section	.nv.constant0.gluon_tcgen05,"a",@progbits
	.sectionflags	@""
	.align	4
.nv.constant0.gluon_tcgen05:
	.zero		976


//--------------------- SYMBOLS --------------------------

	.type		.nv.reservedSmem.offset0,@object
	.size		.nv.reservedSmem.offset0,0x4
	.type		.nv.reservedSmem.cap,@object
	.size		.nv.reservedSmem.cap,0x4
